def gluon_mma(
    a_ptr,
    b_ptr,
    c_ptr,
    M: gl.constexpr,
    N: gl.constexpr,
    K: gl.constexpr,
    BLK_A: gl.constexpr,
    BLK_B: gl.constexpr,
    SHARED_A: gl.constexpr,
    SHARED_B: gl.constexpr,
    ACC_LAYOUT: gl.constexpr,
    TMEM_LAYOUT: gl.constexpr,
    USE_TCGEN05: gl.constexpr,
    IS_ASYNC: gl.constexpr,
):
    offs_m = gl.arange(0, M, layout=gl.SliceLayout(1, BLK_A))
    offs_ka = gl.arange(0, K, layout=gl.SliceLayout(0, BLK_A))
    offs_kb = gl.arange(0, K, layout=gl.SliceLayout(1, BLK_B))
    offs_n = gl.arange(0, N, layout=gl.SliceLayout(0, BLK_B))
    a = gl.load(a_ptr + offs_m[:, None] * K + offs_ka[None, :])
    b = gl.load(b_ptr + offs_kb[:, None] * N + offs_n[None, :])
    a_smem = gl.allocate_shared_memory(a.dtype, [M, K], SHARED_A, a)
    b_smem = gl.allocate_shared_memory(b.dtype, [K, N], SHARED_B, b)

    if USE_TCGEN05:
        fence_async_shared()
        bar = gl.allocate_shared_memory(gl.int64, [1], mbarrier.MBarrierLayout())
        mbarrier.init(bar, count=1)
        acc_tmem = allocate_tensor_memory(gl.float32, [M, N], TMEM_LAYOUT)
        tcgen05_mma(a_smem, b_smem, acc_tmem, use_acc=False)
        tcgen05_commit(bar)
        mbarrier.wait(bar, phase=0)
        mbarrier.invalidate(bar)
        acc = acc_tmem.load(ACC_LAYOUT)
    else:
        acc = gl.zeros([M, N], dtype=gl.float32, layout=ACC_LAYOUT)
        acc = hopper.warpgroup_mma(a_smem, b_smem, acc, is_async=IS_ASYNC)
        if IS_ASYNC:
            acc = hopper.warpgroup_mma_wait(num_outstanding=0, deps=[acc])

    out_layout: gl.constexpr = gl.BlockedLayout(
        [1, 1], [1, 32], [gl.num_warps(), 1], [1, 0]
    )
    acc = gl.convert_layout(acc, out_layout)
    offs_cm = gl.arange(0, M, layout=gl.SliceLayout(1, out_layout))
    offs_cn = gl.arange(0, N, layout=gl.SliceLayout(0, out_layout))
    gl.store(c_ptr + offs_cm[:, None] * N + offs_cn[None, :], acc)

# config = {"BLOCK_K": 64, "BLOCK_M": 128, "BLOCK_N": 256, "arch": "sm_100", "dtype": "fp16", "is_async": 1, "num_warps": 4}
# arch = sm_100


// ===== COMPILED SASS (sm_100a) =====

	.target	sm_100a

	.elftype	@"ET_EXEC"


//--------------------- .note.nv.tkinfo           --------------------------
	.section	.note.nv.tkinfo,"",@"SHT_NOTE"
	.sectionflags	@"SHF_NOTE_NV_TKINFO"
	.tkinfo
        /*0018*/ 	.word	0x00000081
        /*0030*/ 	.string	""
        /*0030*/ 	.string	"ptxas-blackwell"
        /*0030*/ 	.string	"Cuda compilation tools, release 12.9, V12.9.86"
        /*0030*/ 	.string	"Build cuda_12.9.r12.9/compiler.36037853_0"
        /*0030*/ 	.string	"-v  -suppress-debug-info  -lineinfo  -arch sm_100a "



//--------------------- .note.nv.cuver            --------------------------
	.section	.note.nv.cuver,"",@"SHT_NOTE"
	.sectionflags	@"SHF_NOTE_NV_CUVER"
        /*0018*/ 	.short	0x0001
        /*001a*/ 	.short	0x0064
        /*001c*/ 	.short	0x0001
        /*001e*/ 	.short	0x0000
        /*0020*/ 	.short	0x0001
        /*0022*/ 	.short	0x0000


//--------------------- .nv.info                  --------------------------
	.section	.nv.info,"",@"SHT_CUDA_INFO"
	.align	4


	//----- nvinfo : EIATTR_REGCOUNT
	.align		4
        /*0000*/ 	.byte	0x04, 0x2f
        /*0002*/ 	.short	(.L_4 - .L_3)
	.align		4
.L_3:
        /*0004*/ 	.word	index@(gluon_mma)
        /*0008*/ 	.word	0x000000ff


	//----- nvinfo : EIATTR_FRAME_SIZE
	.align		4
.L_4:
        /*000c*/ 	.byte	0x04, 0x11
        /*000e*/ 	.short	(.L_6 - .L_5)
	.align		4
.L_5:
        /*0010*/ 	.word	index@($__internal_2_$__cuda_sm10x_tcgen05_guardrail_trap_unallocated_columns_being_dealloced)
        /*0014*/ 	.word	0x000001b0


	//----- nvinfo : EIATTR_FRAME_SIZE
	.align		4
.L_6:
        /*0018*/ 	.byte	0x04, 0x11
        /*001a*/ 	.short	(.L_8 - .L_7)
	.align		4
.L_7:
        /*001c*/ 	.word	index@($__internal_1_$__cuda_sm10x_tcgen05_guardrail_trap_phase_invalid_during_alloc)
        /*0020*/ 	.word	0x000001b0


	//----- nvinfo : EIATTR_FRAME_SIZE
	.align		4
.L_8:
        /*0024*/ 	.byte	0x04, 0x11
        /*0026*/ 	.short	(.L_10 - .L_9)
	.align		4
.L_9:
        /*0028*/ 	.word	index@($__internal_0_$__cuda_sm10x_tcgen05_guardrail_trap_col_being_dealloced_not_returned_by_alloc)
        /*002c*/ 	.word	0x000001b0


	//----- nvinfo : EIATTR_FRAME_SIZE
	.align		4
.L_10:
        /*0030*/ 	.byte	0x04, 0x11
        /*0032*/ 	.short	(.L_12 - .L_11)
	.align		4
.L_11:
        /*0034*/ 	.word	index@(gluon_mma)
        /*0038*/ 	.word	0x000001b0


	//----- nvinfo : EIATTR_MIN_STACK_SIZE
	.align		4
.L_12:
        /*003c*/ 	.byte	0x04, 0x12
        /*003e*/ 	.short	(.L_14 - .L_13)
	.align		4
.L_13:
        /*0040*/ 	.word	index@(gluon_mma)
        /*0044*/ 	.word	0x000001b0
.L_14:


//--------------------- .nv.info.gluon_mma        --------------------------
	.section	.nv.info.gluon_mma,"",@"SHT_CUDA_INFO"
	.sectionflags	@""
	.align	4


	//----- nvinfo : EIATTR_CUDA_API_VERSION
	.align		4
        /*0000*/ 	.byte	0x04, 0x37
        /*0002*/ 	.short	(.L_16 - .L_15)
.L_15:
        /*0004*/ 	.word	0x00000081


	//----- nvinfo : EIATTR_KPARAM_INFO
	.align		4
.L_16:
        /*0008*/ 	.byte	0x04, 0x17
        /*000a*/ 	.short	(.L_18 - .L_17)
.L_17:
        /*000c*/ 	.word	0x00000000
        /*0010*/ 	.short	0x0004
        /*0012*/ 	.short	0x0020
        /*0014*/ 	.byte	0x00, 0xf4, 0x21, 0x00


	//----- nvinfo : EIATTR_KPARAM_INFO
	.align		4
.L_18:
        /*0018*/ 	.byte	0x04, 0x17
        /*001a*/ 	.short	(.L_20 - .L_19)
.L_19:
        /*001c*/ 	.word	0x00000000
        /*0020*/ 	.short	0x0003
        /*0022*/ 	.short	0x0018
        /*0024*/ 	.byte	0x00, 0xf4, 0x21, 0x00


	//----- nvinfo : EIATTR_KPARAM_INFO
	.align		4
.L_20:
        /*0028*/ 	.byte	0x04, 0x17
        /*002a*/ 	.short	(.L_22 - .L_21)
.L_21:
        /*002c*/ 	.word	0x00000000
        /*0030*/ 	.short	0x0002
        /*0032*/ 	.short	0x0010
        /*0034*/ 	.byte	0x00, 0xf4, 0x21, 0x00


	//----- nvinfo : EIATTR_KPARAM_INFO
	.align		4
.L_22:
        /*0038*/ 	.byte	0x04, 0x17
        /*003a*/ 	.short	(.L_24 - .L_23)
.L_23:
        /*003c*/ 	.word	0x00000000
        /*0040*/ 	.short	0x0001
        /*0042*/ 	.short	0x0008
        /*0044*/ 	.byte	0x00, 0xf4, 0x21, 0x00


	//----- nvinfo : EIATTR_KPARAM_INFO
	.align		4
.L_24:
        /*0048*/ 	.byte	0x04, 0x17
        /*004a*/ 	.short	(.L_26 - .L_25)
.L_25:
        /*004c*/ 	.word	0x00000000
        /*0050*/ 	.short	0x0000
        /*0052*/ 	.short	0x0000
        /*0054*/ 	.byte	0x00, 0xf4, 0x21, 0x00


	//----- nvinfo : EIATTR_AT_ENTRY_FRAGMENTS
	.align		4
.L_26:
        /*0058*/ 	.byte	0x04, 0x4f
        /*005a*/ 	.short	(.L_28 - .L_27)


	//   ....[0]....
.L_27:
        /*005c*/ 	.word	0x00000004


	//----- nvinfo : EIATTR_RESERVED_SMEM_USED
	.align		4
.L_28:
        /*0060*/ 	.byte	0x01, 0x41
	.zero		2


	//----- nvinfo : EIATTR_SPARSE_MMA_MASK
	.align		4
        /*0064*/ 	.byte	0x03, 0x50
        /*0066*/ 	.short	0x0000


	//----- nvinfo : EIATTR_TCGEN05_1CTA_USED
	.align		4
        /*0068*/ 	.byte	0x01, 0x51
	.zero		2


	//----- nvinfo : EIATTR_MAXREG_COUNT
	.align		4
        /*006c*/ 	.byte	0x03, 0x1b
        /*006e*/ 	.short	0x00ff


	//----- nvinfo : EIATTR_NUM_BARRIERS
	.align		4
        /*0070*/ 	.byte	0x02, 0x4c
        /*0072*/ 	.byte	0x01
	.zero		1


	//----- nvinfo : EIATTR_ANNOTATIONS
	.align		4
        /*0074*/ 	.byte	0x04, 0x55
        /*0076*/ 	.short	(.L_30 - .L_29)


	//   ....[0]....
.L_29:
        /*0078*/ 	.word	0x00000001
        /*007c*/ 	.byte	0x10, 0x12, 0x00, 0x00, 0x01, 0x00, 0x00, 0x00, 0xc0, 0x15, 0x00, 0x00, 0x01, 0x00, 0x00, 0x00
        /* <DEDUP_REMOVED lines=67> */
        /*04bc*/ 	.byte	0xe0, 0x61, 0x00, 0x00, 0x01, 0x00, 0x00, 0x00, 0x50, 0x62, 0x00, 0x00


	//----- nvinfo : EIATTR_INT_WARP_WIDE_INSTR_OFFSETS
	.align		4
.L_30:
        /*04c8*/ 	.byte	0x04, 0x31
        /*04ca*/ 	.short	(.L_32 - .L_31)


	//   ....[0]....
.L_31:
        /*04cc*/ 	.word	0x00001fe0


	//   ....[1]....
        /*04d0*/ 	.word	0x00001ff0


	//   ....[2]....
        /*04d4*/ 	.word	0x00002ea0


	//   ....[3]....
        /*04d8*/ 	.word	0x00002eb0


	//   ....[4]....
        /*04dc*/ 	.word	0x000067f0


	//   ....[5]....
        /*04e0*/ 	.word	0x00006840


	//----- nvinfo : EIATTR_COOP_GROUP_MASK_REGIDS
	.align		4
.L_32:
        /*04e4*/ 	.byte	0x04, 0x29
        /*04e6*/ 	.short	(.L_34 - .L_33)


	//   ....[0]....
.L_33:
        /*04e8*/ 	.word	0xffffffff


	//   ....[1]....
        /*04ec*/ 	.word	0xffffffff


	//   ....[2]....
        /*04f0*/ 	.word	0xffffffff


	//   ....[3]....
        /*04f4*/ 	.word	0xffffffff


	//----- nvinfo : EIATTR_COOP_GROUP_INSTR_OFFSETS
	.align		4
.L_34:
        /*04f8*/ 	.byte	0x04, 0x28
        /*04fa*/ 	.short	(.L_36 - .L_35)


	//   ....[0]....
.L_35:
        /*04fc*/ 	.word	0x00000060


	//   ....[1]....
        /*0500*/ 	.word	0x00000320


	//   ....[2]....
        /*0504*/ 	.word	0x00006680


	//   ....[3]....
        /*0508*/ 	.word	0x000068f0


	//----- nvinfo : EIATTR_VRC_CTA_INIT_COUNT
	.align		4
.L_36:
        /*050c*/ 	.byte	0x02, 0x4a
        /*050e*/ 	.byte	0x80
	.zero		1


	//----- nvinfo : EIATTR_MBARRIER_INSTR_OFFSETS
	.align		4
        /*0510*/ 	.byte	0x04, 0x39
        /*0512*/ 	.short	(.L_38 - .L_37)


	//   ....[0]....
.L_37:
        /*0514*/ 	.word	0x00002c50
        /*0518*/ 	.word	0x000000ff
        /*051c*/ 	.word	0x0000c000
        /*0520*/ 	.short	0x0100
        /*0522*/ 	.byte	0x0a
	.zero		1


	//   ....[1]....
        /*0524*/ 	.word	0x00002f20
        /*0528*/ 	.word	0x000000ff
        /*052c*/ 	.word	0x0000c000
        /*0530*/ 	.short	0x010a
        /*0532*/ 	.byte	0x0a
	.zero		1


	//   ....[2]....
        /*0534*/ 	.word	0x00003060
        /*0538*/ 	.word	0x000000ff
        /*053c*/ 	.word	0x0000c000
        /*0540*/ 	.short	0x0108
        /*0542*/ 	.byte	0x0a
	.zero		1


	//   ....[3]....
        /*0544*/ 	.word	0x00006910
        /*0548*/ 	.word	0x000000ff
        /*054c*/ 	.word	0x0000c000
        /*0550*/ 	.short	0x010a
        /*0552*/ 	.byte	0x0a
	.zero		1


	//----- nvinfo : EIATTR_NUM_MBARRIERS
	.align		4
.L_38:
        /*0554*/ 	.byte	0x03, 0x38
        /*0556*/ 	.short	0x0001


	//----- nvinfo : EIATTR_EXIT_INSTR_OFFSETS
	.align		4
        /*0558*/ 	.byte	0x04, 0x1c
        /*055a*/ 	.short	(.L_40 - .L_39)


	//   ....[0]....
.L_39:
        /*055c*/ 	.word	0x00006900


	//----- nvinfo : EIATTR_REQNTID
	.align		4
.L_40:
        /*0560*/ 	.byte	0x04, 0x10
        /*0562*/ 	.short	(.L_42 - .L_41)
.L_41:
        /*0564*/ 	.word	0x00000080
        /*0568*/ 	.word	0x00000001
        /*056c*/ 	.word	0x00000001


	//----- nvinfo : EIATTR_CRS_STACK_SIZE
	.align		4
.L_42:
        /*0570*/ 	.byte	0x04, 0x1e
        /*0572*/ 	.short	(.L_44 - .L_43)
.L_43:
        /*0574*/ 	.word	0x00000000


	//----- nvinfo : EIATTR_CBANK_PARAM_SIZE
	.align		4
.L_44:
        /*0578*/ 	.byte	0x03, 0x19
        /*057a*/ 	.short	0x0028


	//----- nvinfo : EIATTR_PARAM_CBANK
	.align		4
        /*057c*/ 	.byte	0x04, 0x0a
        /*057e*/ 	.short	(.L_46 - .L_45)
	.align		4
.L_45:
        /*0580*/ 	.word	index@(.nv.constant0.gluon_mma)
        /*0584*/ 	.short	0x0380
        /*0586*/ 	.short	0x0028


	//----- nvinfo : EIATTR_SW_WAR
	.align		4
.L_46:
        /*0588*/ 	.byte	0x04, 0x36
        /*058a*/ 	.short	(.L_48 - .L_47)
.L_47:
        /*058c*/ 	.word	0x00000008
.L_48:


//--------------------- .nv.compat                --------------------------
	.section	.nv.compat,"",@"SHT_CUDA_COMPAT_INFO"
	.align	4
        /*0000*/ 	.byte	0x02, 0x02, 0x02, 0x00, 0x02, 0x05, 0x05, 0x00, 0x02, 0x03, 0x00, 0x00, 0x02, 0x06, 0x01, 0x00


//--------------------- .nv.callgraph             --------------------------
	.section	.nv.callgraph,"",@"SHT_CUDA_CALLGRAPH"
	.align	4
	.sectionentsize	8
	.align		4
        /*0000*/ 	.word	0x00000000
	.align		4
        /*0004*/ 	.word	0xffffffff
	.align		4
        /*0008*/ 	.word	0x00000000
	.align		4
        /*000c*/ 	.word	0xfffffffe
	.align		4
        /*0010*/ 	.word	0x00000000
	.align		4
        /*0014*/ 	.word	0xfffffffd
	.align		4
        /*0018*/ 	.word	0x00000000
	.align		4
        /*001c*/ 	.word	0xfffffffc


//--------------------- .text.gluon_mma           --------------------------
	.section	.text.gluon_mma,"ax",@progbits
	.align	128
        .global         gluon_mma
        .type           gluon_mma,@function
        .size           gluon_mma,(.L_x_15 - gluon_mma)
        .other          gluon_mma,@"STO_CUDA_ENTRY STV_DEFAULT"
gluon_mma:
.text.gluon_mma:
[----:B------:R-:W0:Y:S01]  /*0000*/  LDC R1, c[0x0][0x37c] ;  /* 0x0000df00ff017b82 */ /* 0x000e220000000800 */
[----:B------:R-:W1:Y:S01]  /*0010*/  S2R R197, SR_TID.X ;  /* 0x0000000000c57919 */ /* 0x000e620000002100 */
[----:B0-----:R-:W-:Y:S01]  /*0020*/  VIADD R1, R1, 0xfffffe50 ;  /* 0xfffffe5001017836 */ /* 0x001fe20000000000 */
[----:B-1----:R-:W-:-:S13]  /*0030*/  ISETP.GE.U32.AND P1, PT, R197, 0x20, PT ;  /* 0x00000020c500780c */ /* 0x002fda0003f26070 */
[----:B------:R-:W-:Y:S05]  /*0040*/  @P1 BRA `(.L_x_0) ;  /* 0x0000000000b81947 */ /* 0x000fea0003800000 */
[----:B------:R-:W0:Y:S01]  /*0050*/  S2UR UR6, SR_CgaCtaId ;  /* 0x00000000000679c3 */ /* 0x000e220000008800 */
[----:B------:R-:W-:Y:S01]  /*0060*/  NOP ;  /* 0x0000000000007918 */ /* 0x000fe20000000000 */
[----:B------:R-:W-:Y:S02]  /*0070*/  UMOV UR4, 0x40 ;  /* 0x0000004000047882 */ /* 0x000fe40000000000 */
[----:B0-----:R-:W-:-:S09]  /*0080*/  ULEA UR4, UR6, UR4, 0x18 ;  /* 0x0000000406047291 */ /* 0x001fd2000f8ec0ff */
[----:B------:R-:W0:Y:S01]  /*0090*/  LDS.U8 R0, [UR4] ;  /* 0x00000004ff007984 */ /* 0x000e220008000000 */
[----:B------:R-:W-:Y:S02]  /*00a0*/  UMOV UR4, 0x400 ;  /* 0x0000040000047882 */ /* 0x000fe40000000000 */
[----:B------:R-:W-:Y:S01]  /*00b0*/  ULEA UR4, UR6, UR4, 0x18 ;  /* 0x0000000406047291 */ /* 0x000fe2000f8ec0ff */
[----:B0-----:R-:W-:-:S13]  /*00c0*/  ISETP.NE.AND P0, PT, R0, RZ, PT ;  /* 0x000000ff0000720c */ /* 0x001fda0003f05270 */
[----:B------:R-:W-:Y:S05]  /*00d0*/  @P0 BRA `(.L_x_1) ;  /* 0x00000000007c0947 */ /* 0x000fea0003800000 */
[----:B------:R-:W-:-:S13]  /*00e0*/  ELECT P0, URZ, PT ;  /* 0x0000000000ff782f */ /* 0x000fda0003800000 */
[----:B------:R-:W-:Y:S05]  /*00f0*/  @!P0 BRA `(.L_x_2) ;  /* 0x0000000000848947 */ /* 0x000fea0003800000 */
[----:B------:R-:W-:Y:S01]  /*0100*/  UMOV UR5, 0x8 ;  /* 0x0000000800057882 */ /* 0x000fe20000000000 */
[----:B------:R-:W-:Y:S02]  /*0110*/  IMAD.MOV.U32 R4, RZ, RZ, 0x1 ;  /* 0x00000001ff047424 */ /* 0x000fe400078e00ff */
[----:B------:R-:W-:Y:S02]  /*0120*/  IMAD.MOV.U32 R5, RZ, RZ, 0xff ;  /* 0x000000ffff057424 */ /* 0x000fe400078e00ff */
[----:B------:R-:W-:Y:S04]  /*0130*/  DEPBAR.LE SB0, 0x36 ;  /* 0x00008d800000791a */ /* 0x000fe80000000000 */
[----:B------:R-:W0:Y:S02]  /*0140*/  UTCATOMSWS.FIND_AND_SET.ALIGN UP0, UR5, UR5 ;  /* 0x00000005000575e3 */ /* 0x000e240008000800 */
[----:B0-----:R-:W-:-:S04]  /*0150*/  PLOP3.LUT P0, PT, PT, PT, UP0, 0x80, 0x8 ;  /* 0x000000000008781c */ /* 0x001fc80003f0f008 */
[----:B------:R-:W-:-:S04]  /*0160*/  SEL R0, RZ, 0xffffffff, !P0 ;  /* 0xffffffffff007807 */ /* 0x000fc80004000000 */
[----:B------:R-:W-:Y:S01]  /*0170*/  ISETP.NE.AND P0, PT, R0, RZ, PT ;  /* 0x000000ff0000720c */ /* 0x000fe20003f05270 */
[----:B------:R-:W-:-:S12]  /*0180*/  IMAD.U32 R0, RZ, RZ, UR5 ;  /* 0x00000005ff007e24 */ /* 0x000fd8000f8e00ff */
[----:B------:R-:W-:Y:S05]  /*0190*/  @P0 BRA `(.L_x_3) ;  /* 0x0000000000240947 */ /* 0x000fea0003800000 */
.L_x_4:
[----:B------:R-:W-:Y:S05]  /*01a0*/  NANOSLEEP 0x64 ;  /* 0x000000640000795d */ /* 0x000fea0003800000 */
[----:B------:R-:W-:-:S05]  /*01b0*/  UMOV UR5, 0x8 ;  /* 0x0000000800057882 */ /* 0x000fca0000000000 */
[----:B------:R-:W-:Y:S04]  /*01c0*/  DEPBAR.LE SB0, 0x36 ;  /* 0x00008d800000791a */ /* 0x000fe80000000000 */
[----:B------:R-:W0:Y:S02]  /*01d0*/  UTCATOMSWS.FIND_AND_SET.ALIGN UP0, UR5, UR5 ;  /* 0x00000005000575e3 */ /* 0x000e240008000800 */
[----:B0-----:R-:W-:-:S04]  /*01e0*/  PLOP3.LUT P0, PT, PT, PT, UP0, 0x80, 0x8 ;  /* 0x000000000008781c */ /* 0x001fc80003f0f008 */
[----:B------:R-:W-:-:S04]  /*01f0*/  SEL R0, RZ, 0xffffffff, !P0 ;  /* 0xffffffffff007807 */ /* 0x000fc80004000000 */
[----:B------:R-:W-:Y:S01]  /*0200*/  ISETP.NE.AND P0, PT, R0, RZ, PT ;  /* 0x000000ff0000720c */ /* 0x000fe20003f05270 */
[----:B------:R-:W-:-:S12]  /*0210*/  IMAD.U32 R0, RZ, RZ, UR5 ;  /* 0x00000005ff007e24 */ /* 0x000fd8000f8e00ff */
[----:B------:R-:W-:Y:S05]  /*0220*/  @!P0 BRA `(.L_x_4) ;  /* 0xfffffffc00dc8947 */ /* 0x000fea000383ffff */
.L_x_3:
[C---:B------:R-:W-:Y:S01]  /*0230*/  VIADD R3, R0.reuse, 0x10 ;  /* 0x0000001000037836 */ /* 0x040fe20000000000 */
[----:B------:R-:W-:Y:S01]  /*0240*/  UMOV UR5, 0x50 ;  /* 0x0000005000057882 */ /* 0x000fe20000000000 */
[----:B------:R-:W-:Y:S01]  /*0250*/  SHF.L.U32 R2, R5, R0, RZ ;  /* 0x0000000005027219 */ /* 0x000fe200000006ff */
[----:B------:R-:W-:Y:S01]  /*0260*/  ULEA UR5, UR6, UR5, 0x18 ;  /* 0x0000000506057291 */ /* 0x000fe2000f8ec0ff */
[----:B------:R-:W-:Y:S01]  /*0270*/  IMAD.SHL.U32 R0, R0, 0x20, RZ ;  /* 0x0000002000007824 */ /* 0x000fe200078e00ff */
[----:B------:R-:W-:-:S04]  /*0280*/  SHF.L.U32 R3, R4, R3, RZ ;  /* 0x0000000304037219 */ /* 0x000fc800000006ff */
[----:B------:R-:W-:-:S05]  /*0290*/  LOP3.LUT R2, R3, R2, RZ, 0xfc, !PT ;  /* 0x0000000203027212 */ /* 0x000fca00078efcff */
[----:B------:R0:W-:Y:S04]  /*02a0*/  ATOMS.OR RZ, [UR5], R2 ;  /* 0x00000002ffff798c */ /* 0x0001e8000b000005 */
[----:B------:R0:W-:Y:S01]  /*02b0*/  STS [UR4], R0 ;  /* 0x00000000ff007988 */ /* 0x0001e20008000804 */
[----:B------:R-:W-:Y:S05]  /*02c0*/  BRA `(.L_x_2) ;  /* 0x0000000000107947 */ /* 0x000fea0003800000 */
.L_x_1:
[----:B------:R-:W-:Y:S01]  /*02d0*/  IMAD.MOV.U32 R0, RZ, RZ, -0x1 ;  /* 0xffffffffff007424 */ /* 0x000fe200078e00ff */
[----:B------:R-:W-:-:S04]  /*02e0*/  MOV R2, 0x310 ;  /* 0x0000031000027802 */ /* 0x000fc80000000f00 */
[----:B------:R0:W-:Y:S03]  /*02f0*/  STS [UR4], R0 ;  /* 0x00000000ff007988 */ /* 0x0001e60008000804 */
[----:B0-----:R-:W-:Y:S05]  /*0300*/  CALL.REL.NOINC `($__internal_1_$__cuda_sm10x_tcgen05_guardrail_trap_phase_invalid_during_alloc) ;  /* 0x0000006400987944 */ /* 0x001fea0003c00000 */
.L_x_2:
[----:B------:R-:W-:Y:S05]  /*0310*/  WARPSYNC.ALL ;  /* 0x0000000000007948 */ /* 0x000fea0003800000 */
[----:B------:R-:W-:Y:S01]  /*0320*/  NOP ;  /* 0x0000000000007918 */ /* 0x000fe20000000000 */
.L_x_0:
[----:B------:R-:W1:Y:S08]  /*0330*/  S2UR UR6, SR_CgaCtaId ;  /* 0x00000000000679c3 */ /* 0x000e700000008800 */
[----:B------:R-:W-:Y:S01]  /*0340*/  BAR.SYNC.DEFER_BLOCKING 0x0 ;  /* 0x0000000000007b1d */ /* 0x000fe20000010000 */
[----:B------:R-:W-:Y:S02]  /*0350*/  SHF.R.U32.HI R252, RZ, 0x5, R197 ;  /* 0x00000005fffc7819 */ /* 0x000fe400000116c5 */
[----:B------:R-:W-:-:S02]  /*0360*/  LOP3.LUT R196, R197, 0x60, RZ, 0xc0, !PT ;  /* 0x00000060c5c47812 */ /* 0x000fc400078ec0ff */
[----:B------:R-:W-:Y:S01]  /*0370*/  SGXT.U32 R252, R252, 0x2 ;  /* 0x00000002fcfc781a */ /* 0x000fe20000000000 */
[----:B------:R-:W-:Y:S02]  /*0380*/  UMOV UR4, 0x400 ;  /* 0x0000040000047882 */ /* 0x000fe40000000000 */
[----:B------:R-:W2:Y:S01]  /*0390*/  LDC.64 R110, c[0x0][0x380] ;  /* 0x0000e000ff6e7b82 */ /* 0x000ea20000000a00 */
[----:B0-----:R-:W-:Y:S01]  /*03a0*/  IMAD.SHL.U32 R0, R196, 0x2, RZ ;  /* 0x00000002c4007824 */ /* 0x001fe200078e00ff */
[C---:B------:R-:W-:Y:S01]  /*03b0*/  LOP3.LUT R83, R252.reuse, 0x8, RZ, 0xfc, !PT ;  /* 0x00000008fc537812 */ /* 0x040fe200078efcff */
[----:B------:R-:W0:Y:S01]  /*03c0*/  LDCU.64 UR12, c[0x0][0x358] ;  /* 0x00006b00ff0c77ac */ /* 0x000e220008000a00 */
[C---:B------:R-:W-:Y:S02]  /*03d0*/  LOP3.LUT R107, R252.reuse, 0xc, RZ, 0xfc, !PT ;  /* 0x0000000cfc6b7812 */ /* 0x040fe400078efcff */
[C---:B------:R-:W-:Y:S01]  /*03e0*/  LOP3.LUT R127, R252.reuse, 0x10, RZ, 0xfc, !PT ;  /* 0x00000010fc7f7812 */ /* 0x040fe200078efcff */
[----:B------:R-:W-:Y:S01]  /*03f0*/  IMAD.SHL.U32 R2, R83, 0x40, RZ ;  /* 0x0000004053027824 */ /* 0x000fe200078e00ff */
        /* <DEDUP_REMOVED lines=8> */
[----:B-1----:R-:W-:Y:S01]  /*0480*/  ULEA UR10, UR6, UR4, 0x18 ;  /* 0x00000004060a7291 */ /* 0x002fe2000f8ec0ff */
[----:B------:R-:W-:-:S02]  /*0490*/  LOP3.LUT R115, R252, 0x28, RZ, 0xfc, !PT ;  /* 0x00000028fc737812 */ /* 0x000fc400078efcff */
[C---:B------:R-:W-:Y:S01]  /*04a0*/  LOP3.LUT R87, R252.reuse, 0x3c, RZ, 0xfc, !PT ;  /* 0x0000003cfc577812 */ /* 0x040fe200078efcff */
[----:B------:R-:W-:Y:S01]  /*04b0*/  IMAD.SHL.U32 R10, R123, 0x40, RZ ;  /* 0x000000407b0a7824 */ /* 0x000fe200078e00ff */
[----:B------:R-:W-:Y:S01]  /*04c0*/  LOP3.LUT R240, R197, 0x1f, RZ, 0xc0, !PT ;  /* 0x0000001fc5f07812 */ /* 0x000fe200078ec0ff */
[----:B------:R-:W-:Y:S01]  /*04d0*/  IMAD.SHL.U32 R26, R115, 0x40, RZ ;  /* 0x00000040731a7824 */ /* 0x000fe200078e00ff */
[----:B------:R-:W-:Y:S01]  /*04e0*/  LOP3.LUT R119, R252, 0x20, RZ, 0xfc, !PT ;  /* 0x00000020fc777812 */ /* 0x000fe200078efcff */
[----:B------:R-:W-:Y:S01]  /*04f0*/  IMAD.SHL.U32 R36, R87, 0x40, RZ ;  /* 0x0000004057247824 */ /* 0x000fe200078e00ff */
[-C--:B--2---:R-:W-:Y:S02]  /*0500*/  LEA R20, P5, R83, R110.reuse, 0x7 ;  /* 0x0000006e53147211 */ /* 0x084fe400078a38ff */
[----:B------:R-:W-:Y:S01]  /*0510*/  LEA R16, P0, R196, R110, 0x2 ;  /* 0x0000006ec4107211 */ /* 0x000fe200078010ff */
[----:B------:R-:W-:Y:S01]  /*0520*/  IMAD.SHL.U32 R14, R119, 0x40, RZ ;  /* 0x00000040770e7824 */ /* 0x000fe200078e00ff */
[----:B------:R-:W-:-:S02]  /*0530*/  LEA.HI.X R21, R2, R111, RZ, 0x1, P5 ;  /* 0x0000006f02157211 */ /* 0x000fc400028f0cff */
[----:B------:R-:W1:Y:S01]  /*0540*/  LDS R2, [UR10] ;  /* 0x0000000aff027984 */ /* 0x000e620008000800 */
[-C--:B------:R-:W-:Y:S02]  /*0550*/  LEA R74, P2, R107, R110.reuse, 0x7 ;  /* 0x0000006e6b4a7211 */ /* 0x080fe400078438ff */
[-C--:B------:R-:W-:Y:S01]  /*0560*/  LEA.HI.X R17, R0, R111.reuse, RZ, 0x1, P0 ;  /* 0x0000006f00117211 */ /* 0x080fe200000f0cff */
[----:B------:R-:W-:Y:S01]  /*0570*/  IMAD.SHL.U32 R0, R85, 0x40, RZ ;  /* 0x0000004055007824 */ /* 0x000fe200078e00ff */
[----:B------:R-:W-:Y:S02]  /*0580*/  LEA R76, P0, R127, R110, 0x7 ;  /* 0x0000006e7f4c7211 */ /* 0x000fe400078038ff */
[----:B------:R-:W-:Y:S01]  /*0590*/  LEA.HI.X R75, R4, R111, RZ, 0x1, P2 ;  /* 0x0000006f044b7211 */ /* 0x000fe200010f0cff */
[----:B------:R-:W-:Y:S01]  /*05a0*/  IMAD.WIDE.U32 R16, R240, 0x2, R16 ;  /* 0x00000002f0107825 */ /* 0x000fe200078e0010 */
[----:B------:R-:W-:Y:S01]  /*05b0*/  BAR.SYNC.DEFER_BLOCKING 0x0 ;  /* 0x0000000000007b1d */ /* 0x000fe20000010000 */
[----:B------:R-:W-:-:S02]  /*05c0*/  LOP3.LUT R57, R252, 0x2c, RZ, 0xfc, !PT ;  /* 0x0000002cfc397812 */ /* 0x000fc400078efcff */
[-C--:B------:R-:W-:Y:S02]  /*05d0*/  LEA R90, P2, R117, R110.reuse, 0x7 ;  /* 0x0000006e755a7211 */ /* 0x080fe400078438ff */
[-C--:B------:R-:W-:Y:S01]  /*05e0*/  LEA R22, P4, R125, R110.reuse, 0x7 ;  /* 0x0000006e7d167211 */ /* 0x080fe200078838ff */
[----:B------:R-:W-:Y:S01]  /*05f0*/  IMAD.SHL.U32 R28, R57, 0x40, RZ ;  /* 0x00000040391c7824 */ /* 0x000fe200078e00ff */
[----:B------:R-:W-:Y:S02]  /*0600*/  LEA.HI.X R77, R6, R111, RZ, 0x1, P0 ;  /* 0x0000006f064d7211 */ /* 0x000fe400000f0cff */
[----:B------:R-:W-:Y:S02]  /*0610*/  LEA R18, P6, R85, R110, 0x7 ;  /* 0x0000006e55127211 */ /* 0x000fe400078c38ff */
[C---:B------:R-:W-:Y:S02]  /*0620*/  LOP3.LUT R121, R252.reuse, 0x1c, RZ, 0xfc, !PT ;  /* 0x0000001cfc797812 */ /* 0x040fe400078efcff */
[----:B------:R-:W-:-:S02]  /*0630*/  LOP3.LUT R51, R252, 0x30, RZ, 0xfc, !PT ;  /* 0x00000030fc337812 */ /* 0x000fc400078efcff */
[----:B------:R-:W-:Y:S02]  /*0640*/  LOP3.LUT R248, R252, 0x40, RZ, 0xfc, !PT ;  /* 0x00000040fcf87812 */ /* 0x000fe400078efcff */
[-C--:B------:R-:W-:Y:S01]  /*0650*/  LEA.HI.X R91, R24, R111.reuse, RZ, 0x1, P2 ;  /* 0x0000006f185b7211 */ /* 0x080fe200010f0cff */
[----:B------:R-:W-:Y:S01]  /*0660*/  IMAD.WIDE.U32 R76, R240, 0x2, R76 ;  /* 0x00000002f04c7825 */ /* 0x000fe200078e004c */
[----:B------:R-:W-:Y:S02]  /*0670*/  LOP3.LUT R251, R252, 0x38, RZ, 0xfc, !PT ;  /* 0x00000038fcfb7812 */ /* 0x000fe400078efcff */
[-C--:B------:R-:W-:Y:S01]  /*0680*/  LEA R78, P3, R123, R110.reuse, 0x7 ;  /* 0x0000006e7b4e7211 */ /* 0x080fe200078638ff */
[----:B------:R-:W-:Y:S01]  /*0690*/  IMAD.SHL.U32 R12, R121, 0x40, RZ ;  /* 0x00000040790c7824 */ /* 0x000fe200078e00ff */
[-C--:B------:R-:W-:Y:S01]  /*06a0*/  LEA R92, P0, R115, R110.reuse, 0x7 ;  /* 0x0000006e735c7211 */ /* 0x080fe200078038ff */
[----:B------:R-:W-:Y:S01]  /*06b0*/  IMAD.SHL.U32 R30, R51, 0x40, RZ ;  /* 0x00000040331e7824 */ /* 0x000fe200078e00ff */
[-C--:B------:R-:W-:Y:S01]  /*06c0*/  LEA.HI.X R23, R8, R111.reuse, RZ, 0x1, P4 ;  /* 0x0000006f08177211 */ /* 0x080fe200020f0cff */
[----:B------:R-:W-:Y:S01]  /*06d0*/  IMAD.SHL.U32 R48, R248, 0x40, RZ ;  /* 0x00000040f8307824 */ /* 0x000fe200078e00ff */
[-C--:B------:R-:W-:Y:S01]  /*06e0*/  LEA R46, P2, R87, R110.reuse, 0x7 ;  /* 0x0000006e572e7211 */ /* 0x080fe200078438ff */
[----:B------:R-:W-:Y:S01]  /*06f0*/  IMAD.SHL.U32 R34, R251, 0x40, RZ ;  /* 0x00000040fb227824 */ /* 0x000fe200078e00ff */
[----:B------:R-:W-:Y:S01]  /*0700*/  LEA.HI.X R19, R0, R111, RZ, 0x1, P6 ;  /* 0x0000006f00137211 */ /* 0x000fe200030f0cff */
[----:B0-----:R-:W5:Y:S01]  /*0710*/  LDG.E.U16 R35, desc[UR12][R16.64+0x40] ;  /* 0x0000400c10237981 */ /* 0x001f62000c1e1500 */
[----:B------:R-:W-:-:S02]  /*0720*/  LEA R88, P5, R119, R110, 0x7 ;  /* 0x0000006e77587211 */ /* 0x000fc400078a38ff */
[-C--:B------:R-:W-:Y:S01]  /*0730*/  LEA R38, P4, R57, R110.reuse, 0x7 ;  /* 0x0000006e39267211 */ /* 0x080fe200078838ff */
[----:B------:R-:W-:Y:S01]  /*0740*/  IMAD.WIDE.U32 R74, R240, 0x2, R74 ;  /* 0x00000002f04a7825 */ /* 0x000fe200078e004a */
[C---:B------:R-:W-:Y:S01]  /*0750*/  LOP3.LUT R49, R252.reuse, 0x34, RZ, 0xfc, !PT ;  /* 0x00000034fc317812 */ /* 0x040fe200078efcff */
[----:B------:R-:W5:Y:S01]  /*0760*/  LDG.E.U16 R27, desc[UR12][R76.64+0x40] ;  /* 0x0000400c4c1b7981 */ /* 0x000f62000c1e1500 */
[----:B------:R-:W-:Y:S01]  /*0770*/  LOP3.LUT R242, R252, 0x58, RZ, 0xfc, !PT ;  /* 0x00000058fcf27812 */ /* 0x000fe200078efcff */
[----:B------:R-:W-:Y:S01]  /*0780*/  IMAD.WIDE.U32 R18, R240, 0x2, R18 ;  /* 0x00000002f0127825 */ /* 0x000fe200078e0012 */
[-C--:B------:R-:W-:Y:S01]  /*0790*/  LEA.HI.X R79, R10, R111.reuse, RZ, 0x1, P3 ;  /* 0x0000006f0a4f7211 */ /* 0x080fe200018f0cff */
[----:B------:R-:W5:Y:S01]  /*07a0*/  LDG.E.U16 R29, desc[UR12][R74.64+0x40] ;  /* 0x0000400c4a1d7981 */ /* 0x000f62000c1e1500 */
[-C--:B------:R-:W-:Y:S01]  /*07b0*/  LEA.HI.X R93, R26, R111.reuse, RZ, 0x1, P0 ;  /* 0x0000006f1a5d7211 */ /* 0x080fe200000f0cff */
[----:B------:R-:W-:Y:S01]  /*07c0*/  IMAD.SHL.U32 R32, R49, 0x40, RZ ;  /* 0x0000004031207824 */ /* 0x000fe200078e00ff */
[----:B------:R-:W-:Y:S01]  /*07d0*/  LEA.HI.X R47, R36, R111, RZ, 0x1, P2 ;  /* 0x0000006f242f7211 */ /* 0x000fe200010f0cff */
[----:B------:R-:W-:Y:S01]  /*07e0*/  IMAD.SHL.U32 R84, R242, 0x40, RZ ;  /* 0x00000040f2547824 */ /* 0x000fe200078e00ff */
[-C--:B------:R-:W-:Y:S01]  /*07f0*/  LEA R80, P6, R121, R110.reuse, 0x7 ;  /* 0x0000006e79507211 */ /* 0x080fe200078c38ff */
[----:B------:R0:W5:Y:S01]  /*0800*/  LDG.E.U16 R36, desc[UR12][R16.64] ;  /* 0x0000000c10247981 */ /* 0x000162000c1e1500 */
[----:B------:R-:W-:-:S02]  /*0810*/  LEA R40, P3, R51, R110, 0x7 ;  /* 0x0000006e33287211 */ /* 0x000fc400078638ff */
[-C--:B------:R-:W-:Y:S01]  /*0820*/  LEA.HI.X R89, R14, R111.reuse, RZ, 0x1, P5 ;  /* 0x0000006f0e597211 */ /* 0x080fe200028f0cff */
[----:B------:R-:W-:Y:S01]  /*0830*/  IMAD.WIDE.U32 R20, R240, 0x2, R20 ;  /* 0x00000002f0147825 */ /* 0x000fe200078e0014 */
[-C--:B------:R-:W-:Y:S01]  /*0840*/  LEA R72, P0, R248, R110.reuse, 0x7 ;  /* 0x0000006ef8487211 */ /* 0x080fe200078038ff */
[----:B------:R-:W5:Y:S01]  /*0850*/  LDG.E.U16 R33, desc[UR12][R18.64+0x40] ;  /* 0x0000400c12217981 */ /* 0x000f62000c1e1500 */
[-C--:B------:R-:W-:Y:S02]  /*0860*/  LEA.HI.X R39, R28, R111.reuse, RZ, 0x1, P4 ;  /* 0x0000006f1c277211 */ /* 0x080fe400020f0cff */
[----:B------:R-:W-:Y:S01]  /*0870*/  LEA R44, P5, R251, R110, 0x7 ;  /* 0x0000006efb2c7211 */ /* 0x000fe200078a38ff */
[----:B------:R2:W5:Y:S01]  /*0880*/  LDG.E.U16 R28, desc[UR12][R76.64] ;  /* 0x0000000c4c1c7981 */ /* 0x000562000c1e1500 */
[----:B0-----:R-:W-:Y:S01]  /*0890*/  IMAD.WIDE.U32 R16, R240, 0x2, R22 ;  /* 0x00000002f0107825 */ /* 0x001fe200078e0016 */
[-C--:B------:R-:W-:Y:S02]  /*08a0*/  LEA.HI.X R81, R12, R111.reuse, RZ, 0x1, P6 ;  /* 0x0000006f0c517211 */ /* 0x080fe400030f0cff */
[-C--:B------:R-:W-:Y:S01]  /*08b0*/  LEA.HI.X R41, R30, R111.reuse, RZ, 0x1, P3 ;  /* 0x0000006f1e297211 */ /* 0x080fe200018f0cff */
[----:B------:R-:W5:Y:S01]  /*08c0*/  LDG.E.U16 R31, desc[UR12][R20.64+0x40] ;  /* 0x0000400c141f7981 */ /* 0x000f62000c1e1500 */
[----:B------:R-:W-:-:S02]  /*08d0*/  LEA.HI.X R73, R48, R111, RZ, 0x1, P0 ;  /* 0x0000006f30497211 */ /* 0x000fc400000f0cff */
[-C--:B------:R-:W-:Y:S01]  /*08e0*/  LEA R42, P6, R49, R110.reuse, 0x7 ;  /* 0x0000006e312a7211 */ /* 0x080fe200078c38ff */
[----:B------:R0:W5:Y:S01]  /*08f0*/  LDG.E.U16 R30, desc[UR12][R74.64] ;  /* 0x0000000c4a1e7981 */ /* 0x000162000c1e1500 */
[----:B--2---:R-:W-:Y:S01]  /*0900*/  IMAD.WIDE.U32 R76, R240, 0x2, R90 ;  /* 0x00000002f04c7825 */ /* 0x004fe200078e005a */
[-C--:B------:R-:W-:Y:S02]  /*0910*/  LEA.HI.X R45, R34, R111.reuse, RZ, 0x1, P5 ;  /* 0x0000006f222d7211 */ /* 0x080fe400028f0cff */
[----:B------:R-:W-:Y:S01]  /*0920*/  LEA R4, P0, R242, R110, 0x7 ;  /* 0x0000006ef2047211 */ /* 0x000fe200078038ff */
[----:B------:R-:W5:Y:S01]  /*0930*/  LDG.E.U16 R34, desc[UR12][R18.64] ;  /* 0x0000000c12227981 */ /* 0x000f62000c1e1500 */
[-C--:B------:R-:W-:Y:S02]  /*0940*/  LEA.HI.X R43, R32, R111.reuse, RZ, 0x1, P6 ;  /* 0x0000006f202b7211 */ /* 0x080fe400030f0cff */
[----:B------:R-:W-:Y:S01]  /*0950*/  LEA.HI.X R5, R84, R111, RZ, 0x1, P0 ;  /* 0x0000006f54057211 */ /* 0x000fe200000f0cff */
[----:B------:R-:W5:Y:S01]  /*0960*/  LDG.E.U16 R26, desc[UR12][R16.64] ;  /* 0x0000000c101a7981 */ /* 0x000f62000c1e1500 */
[----:B0-----:R-:W-:Y:S01]  /*0970*/  IMAD.WIDE.U32 R74, R240, 0x2, R88 ;  /* 0x00000002f04a7825 */ /* 0x001fe200078e0058 */
[----:B------:R-:W-:-:S02]  /*0980*/  LOP3.LUT R245, R252, 0x4c, RZ, 0xfc, !PT ;  /* 0x0000004cfcf57812 */ /* 0x000fc400078efcff */
[----:B------:R-:W5:Y:S01]  /*0990*/  LDG.E.U16 R25, desc[UR12][R16.64+0x40] ;  /* 0x0000400c10197981 */ /* 0x000f62000c1e1500 */
[C---:B------:R-:W-:Y:S02]  /*09a0*/  LOP3.LUT R247, R252.reuse, 0x44, RZ, 0xfc, !PT ;  /* 0x00000044fcf77812 */ /* 0x040fe400078efcff */
[C---:B------:R-:W-:Y:S01]  /*09b0*/  LOP3.LUT R246, R252.reuse, 0x48, RZ, 0xfc, !PT ;  /* 0x00000048fcf67812 */ /* 0x040fe200078efcff */
[----:B------:R-:W5:Y:S01]  /*09c0*/  LDG.E.U16 R18, desc[UR12][R76.64] ;  /* 0x0000000c4c127981 */ /* 0x000f62000c1e1500 */
[----:B------:R-:W-:Y:S01]  /*09d0*/  IMAD.SHL.U32 R66, R245, 0x40, RZ ;  /* 0x00000040f5427824 */ /* 0x000fe200078e00ff */
[C---:B------:R-:W-:Y:S01]  /*09e0*/  LOP3.LUT R243, R252.reuse, 0x54, RZ, 0xfc, !PT ;  /* 0x00000054fcf37812 */ /* 0x040fe200078efcff */
[----:B------:R-:W-:Y:S01]  /*09f0*/  IMAD.SHL.U32 R50, R247, 0x40, RZ ;  /* 0x00000040f7327824 */ /* 0x000fe200078e00ff */
[----:B------:R-:W5:Y:S01]  /*0a00*/  LDG.E.U16 R32, desc[UR12][R20.64] ;  /* 0x0000000c14207981 */ /* 0x000f62000c1e1500 */
[----:B------:R-:W-:Y:S01]  /*0a10*/  LOP3.LUT R238, R252, 0x64, RZ, 0xfc, !PT ;  /* 0x00000064fcee7812 */ /* 0x000fe200078efcff */
[----:B------:R-:W-:Y:S01]  /*0a20*/  IMAD.WIDE.U32 R78, R240, 0x2, R78 ;  /* 0x00000002f04e7825 */ /* 0x000fe200078e004e */
[-C--:B------:R-:W-:Y:S01]  /*0a30*/  LEA R62, P6, R245, R110.reuse, 0x7 ;  /* 0x0000006ef53e7211 */ /* 0x080fe200078c38ff */
[----:B------:R0:W5:Y:S01]  /*0a40*/  LDG.E.U16 R17, desc[UR12][R76.64+0x40] ;  /* 0x0000400c4c117981 */ /* 0x000162000c1e1500 */
[----:B------:R-:W-:Y:S01]  /*0a50*/  LOP3.LUT R241, R252, 0x5c, RZ, 0xfc, !PT ;  /* 0x0000005cfcf17812 */ /* 0x000fe200078efcff */
[----:B------:R-:W-:Y:S01]  /*0a60*/  IMAD.WIDE.U32 R80, R240, 0x2, R80 ;  /* 0x00000002f0507825 */ /* 0x000fe200078e0050 */
[-C--:B------:R-:W-:Y:S01]  /*0a70*/  LEA R52, P4, R247, R110.reuse, 0x7 ;  /* 0x0000006ef7347211 */ /* 0x080fe200078838ff */
[----:B------:R-:W5:Y:S01]  /*0a80*/  LDG.E.U16 R19, desc[UR12][R74.64+0x40] ;  /* 0x0000400c4a137981 */ /* 0x000f62000c1e1500 */
[----:B------:R-:W-:Y:S01]  /*0a90*/  LOP3.LUT R239, R252, 0x60, RZ, 0xfc, !PT ;  /* 0x00000060fcef7812 */ /* 0x000fe200078efcff */
[C---:B------:R-:W-:Y:S01]  /*0aa0*/  IMAD.SHL.U32 R56, R246.reuse, 0x40, RZ ;  /* 0x00000040f6387824 */ /* 0x040fe200078e00ff */
[----:B------:R-:W-:Y:S01]  /*0ab0*/  LEA R54, P3, R246, R110, 0x7 ;  /* 0x0000006ef6367211 */ /* 0x000fe200078638ff */
[----:B------:R2:W5:Y:S01]  /*0ac0*/  LDG.E.U16 R20, desc[UR12][R74.64] ;  /* 0x0000000c4a147981 */ /* 0x000562000c1e1500 */
[----:B------:R-:W-:Y:S01]  /*0ad0*/  IMAD.WIDE.U32 R88, R240, 0x2, R92 ;  /* 0x00000002f0587825 */ /* 0x000fe200078e005c */
[----:B------:R-:W-:-:S02]  /*0ae0*/  LEA.HI.X R63, R66, R111, RZ, 0x1, P6 ;  /* 0x0000006f423f7211 */ /* 0x000fc400030f0cff */
[----:B------:R-:W-:Y:S01]  /*0af0*/  LOP3.LUT R244, R252, 0x50, RZ, 0xfc, !PT ;  /* 0x00000050fcf47812 */ /* 0x000fe200078efcff */
[----:B0-----:R-:W-:Y:S01]  /*0b00*/  IMAD.WIDE.U32 R76, R240, 0x2, R46 ;  /* 0x00000002f04c7825 */ /* 0x001fe200078e002e */
[C---:B------:R-:W-:Y:S01]  /*0b10*/  LOP3.LUT R236, R252.reuse, 0x6c, RZ, 0xfc, !PT ;  /* 0x0000006cfcec7812 */ /* 0x040fe200078efcff */
[----:B------:R-:W5:Y:S01]  /*0b20*/  LDG.E.U16 R24, desc[UR12][R78.64] ;  /* 0x0000000c4e187981 */ /* 0x000f62000c1e1500 */
[----:B------:R-:W-:Y:S01]  /*0b30*/  LOP3.LUT R7, R252, 0x74, RZ, 0xfc, !PT ;  /* 0x00000074fc077812 */ /* 0x000fe200078efcff */
[C---:B------:R-:W-:Y:S01]  /*0b40*/  IMAD.SHL.U32 R82, R243.reuse, 0x40, RZ ;  /* 0x00000040f3527824 */ /* 0x040fe200078e00ff */
[-C--:B------:R-:W-:Y:S01]  /*0b50*/  LEA R58, P2, R243, R110.reuse, 0x7 ;  /* 0x0000006ef33a7211 */ /* 0x080fe200078438ff */
[----:B--2---:R-:W-:Y:S01]  /*0b60*/  IMAD.WIDE.U32 R74, R240, 0x2, R44 ;  /* 0x00000002f04a7825 */ /* 0x004fe200078e002c */
[----:B------:R-:W5:Y:S01]  /*0b70*/  LDG.E.U16 R46, desc[UR12][R76.64] ;  /* 0x0000000c4c2e7981 */ /* 0x000f62000c1e1500 */
[-C--:B------:R-:W-:Y:S02]  /*0b80*/  LEA.HI.X R53, R50, R111.reuse, RZ, 0x1, P4 ;  /* 0x0000006f32357211 */ /* 0x080fe400020f0cff */
[C---:B------:R-:W-:Y:S01]  /*0b90*/  IMAD.SHL.U32 R96, R238.reuse, 0x40, RZ ;  /* 0x00000040ee607824 */ /* 0x040fe200078e00ff */
[----:B------:R0:W5:Y:S01]  /*0ba0*/  LDG.E.U16 R45, desc[UR12][R76.64+0x40] ;  /* 0x0000400c4c2d7981 */ /* 0x000162000c1e1500 */
[----:B------:R-:W-:Y:S01]  /*0bb0*/  IMAD.SHL.U32 R86, R241, 0x40, RZ ;  /* 0x00000040f1567824 */ /* 0x000fe200078e00ff */
[-C--:B------:R-:W-:Y:S01]  /*0bc0*/  LEA R66, P6, R238, R110.reuse, 0x7 ;  /* 0x0000006eee427211 */ /* 0x080fe200078c38ff */
[----:B------:R-:W-:Y:S01]  /*0bd0*/  IMAD.SHL.U32 R94, R239, 0x40, RZ ;  /* 0x00000040ef5e7824 */ /* 0x000fe200078e00ff */
[----:B------:R2:W5:Y:S01]  /*0be0*/  LDG.E.U16 R23, desc[UR12][R78.64+0x40] ;  /* 0x0000400c4e177981 */ /* 0x000562000c1e1500 */
[-C--:B------:R-:W-:Y:S01]  /*0bf0*/  LEA R68, P4, R241, R110.reuse, 0x7 ;  /* 0x0000006ef1447211 */ /* 0x080fe200078838ff */
[----:B------:R-:W-:Y:S01]  /*0c00*/  IMAD.SHL.U32 R70, R244, 0x40, RZ ;  /* 0x00000040f4467824 */ /* 0x000fe200078e00ff */
[-C--:B------:R-:W-:Y:S01]  /*0c10*/  LEA.HI.X R55, R56, R111.reuse, RZ, 0x1, P3 ;  /* 0x0000006f38377211 */ /* 0x080fe200018f0cff */
[----:B------:R-:W5:Y:S01]  /*0c20*/  LDG.E.U16 R22, desc[UR12][R80.64] ;  /* 0x0000000c50167981 */ /* 0x000f62000c1e1500 */
[----:B------:R-:W-:Y:S01]  /*0c30*/  LOP3.LUT R3, R252, 0x70, RZ, 0xfc, !PT ;  /* 0x00000070fc037812 */ /* 0x000fe200078efcff */
[C---:B0-----:R-:W-:Y:S01]  /*0c40*/  IMAD.WIDE.U32 R76, R240.reuse, 0x2, R4 ;  /* 0x00000002f04c7825 */ /* 0x041fe200078e0004 */
[----:B------:R-:W-:Y:S01]  /*0c50*/  LEA R64, P3, R239, R110, 0x7 ;  /* 0x0000006eef407211 */ /* 0x000fe200078638ff */
[----:B------:R-:W0:Y:S01]  /*0c60*/  LDC.64 R4, c[0x0][0x388] ;  /* 0x0000e200ff047b82 */ /* 0x000e220000000a00 */
[----:B------:R3:W5:Y:S01]  /*0c70*/  LDG.E.U16 R21, desc[UR12][R80.64+0x40] ;  /* 0x0000400c50157981 */ /* 0x000762000c1e1500 */
[----:B--2---:R-:W-:Y:S01]  /*0c80*/  IMAD.WIDE.U32 R78, R240, 0x2, R38 ;  /* 0x00000002f04e7825 */ /* 0x004fe200078e0026 */
[----:B------:R-:W-:-:S02]  /*0c90*/  LEA.HI.X R59, R82, R111, RZ, 0x1, P2 ;  /* 0x0000006f523b7211 */ /* 0x000fc400010f0cff */
[----:B------:R-:W5:Y:S01]  /*0ca0*/  LDG.E.U16 R16, desc[UR12][R88.64] ;  /* 0x0000000c58107981 */ /* 0x000f62000c1e1500 */
[----:B------:R-:W-:Y:S01]  /*0cb0*/  IMAD.SHL.U32 R100, R236, 0x40, RZ ;  /* 0x00000040ec647824 */ /* 0x000fe200078e00ff */
[-C--:B------:R-:W-:Y:S01]  /*0cc0*/  LEA.HI.X R67, R96, R111.reuse, RZ, 0x1, P6 ;  /* 0x0000006f60437211 */ /* 0x080fe200030f0cff */
[C---:B------:R-:W-:Y:S01]  /*0cd0*/  IMAD.SHL.U32 R104, R7.reuse, 0x40, RZ ;  /* 0x0000004007687824 */ /* 0x040fe200078e00ff */
[----:B------:R2:W5:Y:S01]  /*0ce0*/  LDG.E.U16 R0, desc[UR12][R88.64+0x40] ;  /* 0x0000400c58007981 */ /* 0x000562000c1e1500 */
[-C--:B------:R-:W-:Y:S01]  /*0cf0*/  LEA R60, P5, R244, R110.reuse, 0x7 ;  /* 0x0000006ef43c7211 */ /* 0x080fe200078a38ff */
[----:B---3--:R-:W-:Y:S01]  /*0d00*/  IMAD.WIDE.U32 R80, R240, 0x2, R40 ;  /* 0x00000002f0507825 */ /* 0x008fe200078e0028 */
[-C--:B------:R-:W-:Y:S01]  /*0d10*/  LEA R14, P2, R236, R110.reuse, 0x7 ;  /* 0x0000006eec0e7211 */ /* 0x080fe200078438ff */
[----:B------:R-:W5:Y:S01]  /*0d20*/  LDG.E.U16 R41, desc[UR12][R78.64+0x40] ;  /* 0x0000400c4e297981 */ /* 0x000f62000c1e1500 */
[-C--:B------:R-:W-:Y:S01]  /*0d30*/  LEA.HI.X R69, R86, R111.reuse, RZ, 0x1, P4 ;  /* 0x0000006f56457211 */ /* 0x080fe200020f0cff */
[----:B------:R-:W-:Y:S01]  /*0d40*/  IMAD.WIDE.U32 R90, R240, 0x2, R42 ;  /* 0x00000002f05a7825 */ /* 0x000fe200078e002a */
[----:B------:R-:W-:Y:S01]  /*0d50*/  LOP3.LUT R237, R252, 0x68, RZ, 0xfc, !PT ;  /* 0x00000068fced7812 */ /* 0x000fe200078efcff */
[----:B------:R3:W5:Y:S01]  /*0d60*/  LDG.E.U16 R42, desc[UR12][R78.64] ;  /* 0x0000000c4e2a7981 */ /* 0x000762000c1e1500 */
[-C--:B------:R-:W-:Y:S01]  /*0d70*/  LEA R6, P4, R7, R110.reuse, 0x7 ;  /* 0x0000006e07067211 */ /* 0x080fe200078838ff */
[----:B--2---:R-:W-:Y:S01]  /*0d80*/  IMAD.WIDE.U32 R88, R240, 0x2, R62 ;  /* 0x00000002f0587825 */ /* 0x004fe200078e003e */
[-C--:B------:R-:W-:Y:S01]  /*0d90*/  LEA.HI.X R65, R94, R111.reuse, RZ, 0x1, P3 ;  /* 0x0000006f5e417211 */ /* 0x080fe200018f0cff */
[----:B------:R-:W5:Y:S01]  /*0da0*/  LDG.E.U16 R40, desc[UR12][R80.64] ;  /* 0x0000000c50287981 */ /* 0x000f62000c1e1500 */
[-C--:B------:R-:W-:Y:S01]  /*0db0*/  LEA.HI.X R61, R70, R111.reuse, RZ, 0x1, P5 ;  /* 0x0000006f463d7211 */ /* 0x080fe200028f0cff */
[----:B------:R-:W-:Y:S01]  /*0dc0*/  IMAD.WIDE.U32 R72, R240, 0x2, R72 ;  /* 0x00000002f0487825 */ /* 0x000fe200078e0048 */
[-C--:B------:R-:W-:Y:S01]  /*0dd0*/  LEA.HI.X R15, R100, R111.reuse, RZ, 0x1, P2 ;  /* 0x0000006f640f7211 */ /* 0x080fe200010f0cff */
[----:B------:R2:W5:Y:S01]  /*0de0*/  LDG.E.U16 R39, desc[UR12][R80.64+0x40] ;  /* 0x0000400c50277981 */ /* 0x000562000c1e1500 */
[CC--:B------:R-:W-:Y:S01]  /*0df0*/  LEA R70, P0, R3.reuse, R110.reuse, 0x7 ;  /* 0x0000006e03467211 */ /* 0x0c0fe200078038ff */
[----:B---3--:R-:W-:Y:S01]  /*0e00*/  IMAD.WIDE.U32 R78, R240, 0x2, R52 ;  /* 0x00000002f04e7825 */ /* 0x008fe200078e0034 */
[-C--:B------:R-:W-:Y:S01]  /*0e10*/  LEA.HI.X R7, R104, R111.reuse, RZ, 0x1, P4 ;  /* 0x0000006f68077211 */ /* 0x080fe200020f0cff */
[----:B------:R-:W5:Y:S01]  /*0e20*/  LDG.E.U16 R52, desc[UR12][R88.64] ;  /* 0x0000000c58347981 */ /* 0x000f62000c1e1500 */
[C---:B------:R-:W-:Y:S01]  /*0e30*/  LOP3.LUT R9, R252.reuse, 0x78, RZ, 0xfc, !PT ;  /* 0x00000078fc097812 */ /* 0x040fe200078efcff */
[----:B------:R-:W-:Y:S01]  /*0e40*/  IMAD.SHL.U32 R102, R3, 0x40, RZ ;  /* 0x0000004003667824 */ /* 0x000fe200078e00ff */
[----:B------:R-:W-:Y:S01]  /*0e50*/  LOP3.LUT R252, R252, 0x7c, RZ, 0xfc, !PT ;  /* 0x0000007cfcfc7812 */ /* 0x000fe200078efcff */
[----:B------:R3:W5:Y:S01]  /*0e60*/  LDG.E.U16 R50, desc[UR12][R88.64+0x40] ;  /* 0x0000400c58327981 */ /* 0x000762000c1e1500 */
[C---:B------:R-:W-:Y:S01]  /*0e70*/  IMAD.SHL.U32 R98, R237.reuse, 0x40, RZ ;  /* 0x00000040ed627824 */ /* 0x040fe200078e00ff */
[----:B------:R-:W-:Y:S01]  /*0e80*/  LEA R12, P5, R237, R110, 0x7 ;  /* 0x0000006eed0c7211 */ /* 0x000fe200078a38ff */
[----:B--2---:R-:W-:Y:S01]  /*0e90*/  IMAD.WIDE.U32 R80, R240, 0x2, R54 ;  /* 0x00000002f0507825 */ /* 0x004fe200078e0036 */
[----:B------:R-:W5:Y:S01]  /*0ea0*/  LDG.E.U16 R44, desc[UR12][R72.64] ;  /* 0x0000000c482c7981 */ /* 0x000f62000c1e1500 */
[----:B------:R-:W-:-:S03]  /*0eb0*/  LEA.HI.X R71, R102, R111, RZ, 0x1, P0 ;  /* 0x0000006f66477211 */ /* 0x000fc600000f0cff */
[----:B------:R2:W5:Y:S01]  /*0ec0*/  LDG.E.U16 R43, desc[UR12][R72.64+0x40] ;  /* 0x0000400c482b7981 */ /* 0x000562000c1e1500 */
[----:B------:R-:W-:Y:S01]  /*0ed0*/  IMAD.WIDE.U32 R14, R240, 0x2, R14 ;  /* 0x00000002f00e7825 */ /* 0x000fe200078e000e */
[----:B------:R-:W-:Y:S02]  /*0ee0*/  LEA.HI.X R13, R98, R111, RZ, 0x1, P5 ;  /* 0x0000006f620d7211 */ /* 0x000fe400028f0cff */
[----:B------:R-:W5:Y:S01]  /*0ef0*/  LDG.E.U16 R54, desc[UR12][R80.64] ;  /* 0x0000000c50367981 */ /* 0x000f62000c1e1500 */
[----:B---3--:R-:W-:Y:S01]  /*0f00*/  IMAD.WIDE.U32 R88, R240, 0x2, R66 ;  /* 0x00000002f0587825 */ /* 0x008fe200078e0042 */
[----:B------:R-:W-:Y:S02]  /*0f10*/  LEA R8, P3, R9, R110, 0x7 ;  /* 0x0000006e09087211 */ /* 0x000fe400078638ff */
[----:B------:R3:W5:Y:S01]  /*0f20*/  LDG.E.U16 R53, desc[UR12][R80.64+0x40] ;  /* 0x0000400c50357981 */ /* 0x000762000c1e1500 */
[----:B------:R-:W-:Y:S01]  /*0f30*/  IMAD.SHL.U32 R82, R196, 0x8, RZ ;  /* 0x00000008c4527824 */ /* 0x000fe200078e00ff */
[----:B0-----:R-:W-:Y:S01]  /*0f40*/  LEA R84, P2, R87, R4, 0x9 ;  /* 0x0000000457547211 */ /* 0x001fe200078448ff */
[----:B--2---:R-:W-:Y:S01]  /*0f50*/  IMAD.WIDE.U32 R72, R240, 0x2, R58 ;  /* 0x00000002f0487825 */ /* 0x004fe200078e003a */
[----:B------:R-:W5:Y:S01]  /*0f60*/  LDG.E.U16 R48, desc[UR12][R74.64] ;  /* 0x0000000c4a307981 */ /* 0x000f62000c1e1500 */
[----:B------:R-:W-:-:S02]  /*0f70*/  LEA R10, P6, R252, R110, 0x7 ;  /* 0x0000006efc0a7211 */ /* 0x000fc400078c38ff */
[C---:B------:R-:W-:Y:S01]  /*0f80*/  IMAD.WIDE.U32 R6, R240.reuse, 0x2, R6 ;  /* 0x00000002f0067825 */ /* 0x040fe200078e0006 */
[----:B------:R0:W5:Y:S03]  /*0f90*/  LDG.E.U16 R47, desc[UR12][R74.64+0x40] ;  /* 0x0000400c4a2f7981 */ /* 0x000166000c1e1500 */
[----:B---3--:R-:W-:Y:S01]  /*0fa0*/  IMAD.WIDE.U32 R80, R240, 0x2, R64 ;  /* 0x00000002f0507825 */ /* 0x008fe200078e0040 */
[----:B------:R-:W5:Y:S03]  /*0fb0*/  LDG.E.U16 R56, desc[UR12][R78.64] ;  /* 0x0000000c4e387981 */ /* 0x000f66000c1e1500 */
[----:B------:R-:W-:Y:S01]  /*0fc0*/  IMAD.SHL.U32 R106, R9, 0x40, RZ ;  /* 0x00000040096a7824 */ /* 0x000fe200078e00ff */
[----:B------:R-:W5:Y:S01]  /*0fd0*/  LDG.E.U16 R65, desc[UR12][R88.64] ;  /* 0x0000000c58417981 */ /* 0x000f62000c1e1500 */
[----:B------:R-:W-:-:S02]  /*0fe0*/  IMAD.SHL.U32 R250, R87, 0x100, RZ ;  /* 0x0000010057fa7824 */ /* 0x000fc400078e00ff */
[----:B------:R-:W-:Y:S01]  /*0ff0*/  IMAD.SHL.U32 R108, R252, 0x40, RZ ;  /* 0x00000040fc6c7824 */ /* 0x000fe200078e00ff */
[----:B------:R2:W5:Y:S01]  /*1000*/  LDG.E.U16 R64, desc[UR12][R88.64+0x40] ;  /* 0x0000400c58407981 */ /* 0x000562000c1e1500 */
[----:B0-----:R-:W-:Y:S01]  /*1010*/  IMAD.WIDE.U32 R74, R240, 0x2, R60 ;  /* 0x00000002f04a7825 */ /* 0x001fe200078e003c */
[-C--:B------:R-:W-:Y:S02]  /*1020*/  LEA.HI.X R9, R106, R111.reuse, RZ, 0x1, P3 ;  /* 0x0000006f6a097211 */ /* 0x080fe400018f0cff */
[----:B------:R-:W5:Y:S01]  /*1030*/  LDG.E.U16 R61, desc[UR12][R72.64] ;  /* 0x0000000c483d7981 */ /* 0x000f62000c1e1500 */
[----:B------:R-:W-:Y:S01]  /*1040*/  IMAD.SHL.U32 R249, R85, 0x100, RZ ;  /* 0x0000010055f97824 */ /* 0x000fe200078e00ff */
[----:B------:R-:W-:Y:S02]  /*1050*/  LEA.HI.X R11, R108, R111, RZ, 0x1, P6 ;  /* 0x0000006f6c0b7211 */ /* 0x000fe400030f0cff */
[----:B------:R-:W5:Y:S01]  /*1060*/  LDG.E.U16 R60, desc[UR12][R72.64+0x40] ;  /* 0x0000400c483c7981 */ /* 0x000f62000c1e1500 */
[----:B--2---:R-:W-:-:S03]  /*1070*/  LEA R88, P0, R196, R4, 0x4 ;  /* 0x00000004c4587211 */ /* 0x004fc600078020ff */
[----:B------:R-:W5:Y:S01]  /*1080*/  LDG.E.U16 R67, desc[UR12][R80.64] ;  /* 0x0000000c50437981 */ /* 0x000f62000c1e1500 */
[----:B------:R-:W-:-:S03]  /*1090*/  LEA.HI.X R89, R82, R5, RZ, 0x1, P0 ;  /* 0x0000000552597211 */ /* 0x000fc600000f0cff */
[----:B------:R-:W5:Y:S01]  /*10a0*/  LDG.E.U16 R66, desc[UR12][R80.64+0x40] ;  /* 0x0000400c50427981 */ /* 0x000f62000c1e1500 */
[----:B------:R-:W-:-:S03]  /*10b0*/  IMAD.WIDE.U32 R12, R240, 0x2, R12 ;  /* 0x00000002f00c7825 */ /* 0x000fc600078e000c */
[----:B------:R-:W5:Y:S04]  /*10c0*/  LDG.E.U16 R73, desc[UR12][R14.64] ;  /* 0x0000000c0e497981 */ /* 0x000f68000c1e1500 */
[----:B------:R0:W5:Y:S04]  /*10d0*/  LDG.E.U16 R72, desc[UR12][R14.64+0x40] ;  /* 0x0000400c0e487981 */ /* 0x000168000c1e1500 */
[----:B------:R-:W5:Y:S04]  /*10e0*/  LDG.E.U16 R81, desc[UR12][R6.64] ;  /* 0x0000000c06517981 */ /* 0x000f68000c1e1500 */
[----:B------:R2:W5:Y:S01]  /*10f0*/  LDG.E.U16 R80, desc[UR12][R6.64+0x40] ;  /* 0x0000400c06507981 */ /* 0x000562000c1e1500 */
[----:B0-----:R-:W-:-:S02]  /*1100*/  LEA R14, P0, R85, R4, 0x9 ;  /* 0x00000004550e7211 */ /* 0x001fc400078048ff */
[----:B------:R-:W-:Y:S01]  /*1110*/  LEA.HI.X R85, R250, R5, RZ, 0x1, P2 ;  /* 0x00000005fa557211 */ /* 0x000fe200010f0cff */
[----:B------:R0:W5:Y:S01]  /*1120*/  LDG.E.U16 R55, desc[UR12][R78.64+0x40] ;  /* 0x0000400c4e377981 */ /* 0x000162000c1e1500 */
[----:B------:R-:W-:-:S03]  /*1130*/  LEA R82, P2, R83, R4, 0x9 ;  /* 0x0000000453527211 */ /* 0x000fc600078448ff */
[----:B------:R-:W5:Y:S01]  /*1140*/  LDG.E.U16 R63, desc[UR12][R74.64] ;  /* 0x0000000c4a3f7981 */ /* 0x000f62000c1e1500 */
[----:B--2---:R-:W-:Y:S01]  /*1150*/  IMAD.SHL.U32 R6, R83, 0x100, RZ ;  /* 0x0000010053067824 */ /* 0x004fe200078e00ff */
[-C--:B------:R-:W-:Y:S01]  /*1160*/  LEA.HI.X R15, R249, R5.reuse, RZ, 0x1, P0 ;  /* 0x00000005f90f7211 */ /* 0x080fe200000f0cff */
[----:B------:R-:W-:Y:S01]  /*1170*/  IMAD.WIDE.U32 R8, R240, 0x2, R8 ;  /* 0x00000002f0087825 */ /* 0x000fe200078e0008 */
[----:B------:R-:W5:Y:S02]  /*1180*/  LDG.E.U16 R62, desc[UR12][R74.64+0x40] ;  /* 0x0000400c4a3e7981 */ /* 0x000f64000c1e1500 */
[----:B------:R-:W-:Y:S01]  /*1190*/  LEA.HI.X R83, R6, R5, RZ, 0x1, P2 ;  /* 0x0000000506537211 */ /* 0x000fe200010f0cff */
[C---:B0-----:R-:W-:Y:S01]  /*11a0*/  IMAD.WIDE.U32 R78, R240.reuse, 0x2, R68 ;  /* 0x00000002f04e7825 */ /* 0x041fe200078e0044 */
[----:B------:R-:W5:Y:S04]  /*11b0*/  LDG.E.U16 R59, desc[UR12][R76.64] ;  /* 0x0000000c4c3b7981 */ /* 0x000f68000c1e1500 */
[----:B------:R0:W5:Y:S01]  /*11c0*/  LDG.E.U16 R58, desc[UR12][R76.64+0x40] ;  /* 0x0000400c4c3a7981 */ /* 0x000162000c1e1500 */
[----:B------:R-:W-:-:S03]  /*11d0*/  IMAD.WIDE.U32 R10, R240, 0x2, R10 ;  /* 0x00000002f00a7825 */ /* 0x000fc600078e000a */
[----:B------:R-:W5:Y:S04]  /*11e0*/  LDG.E.U16 R75, desc[UR12][R12.64] ;  /* 0x0000000c0c4b7981 */ /* 0x000f68000c1e1500 */
[----:B------:R2:W5:Y:S01]  /*11f0*/  LDG.E.U16 R74, desc[UR12][R12.64+0x40] ;  /* 0x0000400c0c4a7981 */ /* 0x000562000c1e1500 */
[----:B0-----:R-:W-:-:S03]  /*1200*/  IMAD.WIDE.U32 R76, R240, 0x2, R70 ;  /* 0x00000002f04c7825 */ /* 0x001fc600078e0046 */
[----:B------:R0:W-:Y:S01]  /*1210*/  STL [R1+0x9c], R6 ;  /* 0x00009c0601007387 */ /* 0x0001e20000100800 */
[----:B------:R-:W-:-:S03]  /*1220*/  IMAD.SHL.U32 R116, R107, 0x100, RZ ;  /* 0x000001006b747824 */ /* 0x000fc600078e00ff */
[----:B------:R-:W5:Y:S01]  /*1230*/  LDG.E.U16 R69, desc[UR12][R78.64] ;  /* 0x0000000c4e457981 */ /* 0x000f62000c1e1500 */
[----:B--2---:R-:W-:-:S03]  /*1240*/  IMAD.WIDE.U32 R12, R240, 0x2, R88 ;  /* 0x00000002f00c7825 */ /* 0x004fc600078e0058 */
[----:B------:R-:W5:Y:S01]  /*1250*/  LDG.E.U16 R68, desc[UR12][R78.64+0x40] ;  /* 0x0000400c4e447981 */ /* 0x000f62000c1e1500 */
[----:B0-----:R-:W-:-:S03]  /*1260*/  IMAD.WIDE.U32 R6, R240, 0x2, R14 ;  /* 0x00000002f0067825 */ /* 0x001fc600078e000e */
[----:B------:R-:W5:Y:S01]  /*1270*/  LDG.E.U16 R71, desc[UR12][R76.64] ;  /* 0x0000000c4c477981 */ /* 0x000f62000c1e1500 */
[----:B------:R-:W-:-:S03]  /*1280*/  IMAD.WIDE.U32 R14, R240, 0x2, R82 ;  /* 0x00000002f00e7825 */ /* 0x000fc600078e0052 */
[----:B------:R-:W5:Y:S01]  /*1290*/  LDG.E.U16 R70, desc[UR12][R76.64+0x40] ;  /* 0x0000400c4c467981 */ /* 0x000f62000c1e1500 */
[----:B------:R-:W-:-:S03]  /*12a0*/  IMAD.SHL.U32 R114, R127, 0x100, RZ ;  /* 0x000001007f727824 */ /* 0x000fc600078e00ff */
[----:B------:R-:W5:Y:S04]  /*12b0*/  LDG.E.U16 R79, desc[UR12][R8.64] ;  /* 0x0000000c084f7981 */ /* 0x000f68000c1e1500 */
[----:B------:R0:W5:Y:S04]  /*12c0*/  LDG.E.U16 R78, desc[UR12][R8.64+0x40] ;  /* 0x0000400c084e7981 */ /* 0x000168000c1e1500 */
[----:B------:R-:W5:Y:S04]  /*12d0*/  LDG.E.U16 R77, desc[UR12][R10.64] ;  /* 0x0000000c0a4d7981 */ /* 0x000f68000c1e1500 */
[----:B------:R2:W5:Y:S01]  /*12e0*/  LDG.E.U16 R76, desc[UR12][R10.64+0x40] ;  /* 0x0000400c0a4c7981 */ /* 0x000562000c1e1500 */
[----:B0-----:R-:W-:-:S03]  /*12f0*/  IMAD.WIDE.U32 R8, R240, 0x2, R84 ;  /* 0x00000002f0087825 */ /* 0x001fc600078e0054 */
[----:B------:R-:W5:Y:S04]  /*1300*/  LDG.E.U16 R104, desc[UR12][R12.64] ;  /* 0x0000000c0c687981 */ /* 0x000f68000c1e1500 */
[----:B------:R-:W5:Y:S01]  /*1310*/  LDG.E.U16 R103, desc[UR12][R12.64+0x40] ;  /* 0x0000400c0c677981 */ /* 0x000f62000c1e1500 */
[----:B--2---:R-:W-:-:S03]  /*1320*/  LEA R10, P2, R127, R4, 0x9 ;  /* 0x000000047f0a7211 */ /* 0x004fc600078448ff */
[----:B------:R-:W5:Y:S04]  /*1330*/  LDG.E.U16 R102, desc[UR12][R12.64+0x80] ;  /* 0x0000800c0c667981 */ /* 0x000f68000c1e1500 */
[----:B------:R-:W5:Y:S04]  /*1340*/  LDG.E.U16 R101, desc[UR12][R12.64+0xc0] ;  /* 0x0000c00c0c657981 */ /* 0x000f68000c1e1500 */
[----:B------:R-:W5:Y:S04]  /*1350*/  LDG.E.U16 R100, desc[UR12][R12.64+0x100] ;  /* 0x0001000c0c647981 */ /* 0x000f68000c1e1500 */
[----:B------:R-:W5:Y:S04]  /*1360*/  LDG.E.U16 R99, desc[UR12][R12.64+0x140] ;  /* 0x0001400c0c637981 */ /* 0x000f68000c1e1500 */
[----:B------:R-:W5:Y:S04]  /*1370*/  LDG.E.U16 R98, desc[UR12][R12.64+0x180] ;  /* 0x0001800c0c627981 */ /* 0x000f68000c1e1500 */
[----:B------:R0:W5:Y:S01]  /*1380*/  LDG.E.U16 R97, desc[UR12][R12.64+0x1c0] ;  /* 0x0001c00c0c617981 */ /* 0x000162000c1e1500 */
[----:B------:R-:W-:-:S03]  /*1390*/  LEA.HI.X R11, R114, R5, RZ, 0x1, P2 ;  /* 0x00000005720b7211 */ /* 0x000fc600010f0cff */
[----:B------:R-:W5:Y:S04]  /*13a0*/  LDG.E.U16 R38, desc[UR12][R90.64] ;  /* 0x0000000c5a267981 */ /* 0x000f68000c1e1500 */
[----:B------:R-:W5:Y:S01]  /*13b0*/  LDG.E.U16 R37, desc[UR12][R90.64+0x40] ;  /* 0x0000400c5a257981 */ /* 0x000f62000c1e1500 */
[----:B0-----:R-:W-:-:S03]  /*13c0*/  LEA R12, P0, R107, R4, 0x9 ;  /* 0x000000046b0c7211 */ /* 0x001fc600078048ff */
[----:B------:R-:W5:Y:S01]  /*13d0*/  LDG.E.U16 R112, desc[UR12][R14.64] ;  /* 0x0000000c0e707981 */ /* 0x000f62000c1e1500 */
[----:B------:R-:W-:-:S03]  /*13e0*/  LEA.HI.X R13, R116, R5, RZ, 0x1, P0 ;  /* 0x00000005740d7211 */ /* 0x000fc600000f0cff */
[----:B------:R-:W5:Y:S04]  /*13f0*/  LDG.E.U16 R111, desc[UR12][R14.64+0x40] ;  /* 0x0000400c0e6f7981 */ /* 0x000f68000c1e1500 */
[----:B------:R-:W5:Y:S04]  /*1400*/  LDG.E.U16 R110, desc[UR12][R14.64+0x80] ;  /* 0x0000800c0e6e7981 */ /* 0x000f68000c1e1500 */
[----:B------:R-:W5:Y:S04]  /*1410*/  LDG.E.U16 R109, desc[UR12][R14.64+0xc0] ;  /* 0x0000c00c0e6d7981 */ /* 0x000f68000c1e1500 */
[----:B------:R-:W5:Y:S04]  /*1420*/  LDG.E.U16 R108, desc[UR12][R14.64+0x100] ;  /* 0x0001000c0e6c7981 */ /* 0x000f68000c1e1500 */
[----:B------:R-:W5:Y:S04]  /*1430*/  LDG.E.U16 R107, desc[UR12][R14.64+0x140] ;  /* 0x0001400c0e6b7981 */ /* 0x000f68000c1e1500 */
[----:B------:R-:W5:Y:S04]  /*1440*/  LDG.E.U16 R106, desc[UR12][R14.64+0x180] ;  /* 0x0001800c0e6a7981 */ /* 0x000f68000c1e1500 */
[----:B------:R0:W5:Y:S04]  /*1450*/  LDG.E.U16 R113, desc[UR12][R14.64+0x1c0] ;  /* 0x0001c00c0e717981 */ /* 0x000168000c1e1500 */
[----:B------:R-:W5:Y:S04]  /*1460*/  LDG.E.U16 R96, desc[UR12][R8.64] ;  /* 0x0000000c08607981 */ /* 0x000f68000c1e1500 */
[----:B------:R-:W5:Y:S01]  /*1470*/  LDG.E.U16 R95, desc[UR12][R8.64+0x40] ;  /* 0x0000400c085f7981 */ /* 0x000f62000c1e1500 */
[----:B0-----:R-:W-:-:S03]  /*1480*/  IMAD.SHL.U32 R14, R123, 0x100, RZ ;  /* 0x000001007b0e7824 */ /* 0x001fc600078e00ff */
[----:B------:R-:W5:Y:S01]  /*1490*/  LDG.E.U16 R94, desc[UR12][R8.64+0x80] ;  /* 0x0000800c085e7981 */ /* 0x000f62000c1e1500 */
[----:B------:R-:W-:-:S03]  /*14a0*/  IMAD.SHL.U32 R15, R125, 0x100, RZ ;  /* 0x000001007d0f7824 */ /* 0x000fc600078e00ff */
[----:B------:R-:W5:Y:S04]  /*14b0*/  LDG.E.U16 R93, desc[UR12][R8.64+0xc0] ;  /* 0x0000c00c085d7981 */ /* 0x000f68000c1e1500 */
[----:B------:R-:W5:Y:S04]  /*14c0*/  LDG.E.U16 R92, desc[UR12][R8.64+0x100] ;  /* 0x0001000c085c7981 */ /* 0x000f68000c1e1500 */
[----:B------:R-:W5:Y:S04]  /*14d0*/  LDG.E.U16 R91, desc[UR12][R8.64+0x140] ;  /* 0x0001400c085b7981 */ /* 0x000f68000c1e1500 */
[----:B------:R-:W5:Y:S04]  /*14e0*/  LDG.E.U16 R90, desc[UR12][R8.64+0x180] ;  /* 0x0001800c085a7981 */ /* 0x000f68000c1e1500 */
[----:B------:R0:W5:Y:S01]  /*14f0*/  LDG.E.U16 R89, desc[UR12][R8.64+0x1c0] ;  /* 0x0001c00c08597981 */ /* 0x000162000c1e1500 */
[----:B------:R-:W-:-:S03]  /*1500*/  IMAD.WIDE.U32 R12, R240, 0x2, R12 ;  /* 0x00000002f00c7825 */ /* 0x000fc600078e000c */
[----:B------:R-:W5:Y:S04]  /*1510*/  LDG.E.U16 R88, desc[UR12][R6.64] ;  /* 0x0000000c06587981 */ /* 0x000f68000c1e1500 */
[----:B------:R-:W5:Y:S01]  /*1520*/  LDG.E.U16 R87, desc[UR12][R6.64+0x40] ;  /* 0x0000400c06577981 */ /* 0x000f62000c1e1500 */
[----:B0-----:R-:W-:-:S03]  /*1530*/  LEA R8, P2, R123, R4, 0x9 ;  /* 0x000000047b087211 */ /* 0x001fc600078448ff */
[----:B------:R-:W5:Y:S04]  /*1540*/  LDG.E.U16 R86, desc[UR12][R6.64+0x80] ;  /* 0x0000800c06567981 */ /* 0x000f68000c1e1500 */
[----:B------:R-:W5:Y:S01]  /*1550*/  LDG.E.U16 R85, desc[UR12][R6.64+0xc0] ;  /* 0x0000c00c06557981 */ /* 0x000f62000c1e1500 */
[----:B------:R-:W-:-:S03]  /*1560*/  LEA.HI.X R9, R14, R5, RZ, 0x1, P2 ;  /* 0x000000050e097211 */ /* 0x000fc600010f0cff */
[----:B------:R-:W5:Y:S04]  /*1570*/  LDG.E.U16 R84, desc[UR12][R6.64+0x100] ;  /* 0x0001000c06547981 */ /* 0x000f68000c1e1500 */
[----:B------:R-:W5:Y:S04]  /*1580*/  LDG.E.U16 R83, desc[UR12][R6.64+0x140] ;  /* 0x0001400c06537981 */ /* 0x000f68000c1e1500 */
[----:B------:R-:W5:Y:S04]  /*1590*/  LDG.E.U16 R82, desc[UR12][R6.64+0x180] ;  /* 0x0001800c06527981 */ /* 0x000f68000c1e1500 */
[----:B------:R0:W5:Y:S01]  /*15a0*/  LDG.E.U16 R105, desc[UR12][R6.64+0x1c0] ;  /* 0x0001c00c06697981 */ /* 0x000162000c1e1500 */
[----:B------:R-:W-:-:S03]  /*15b0*/  IMAD.WIDE.U32 R10, R240, 0x2, R10 ;  /* 0x00000002f00a7825 */ /* 0x000fc600078e000a */
[----:B------:R-:W-:Y:S01]  /*15c0*/  STL [R1+0x98], R116 ;  /* 0x0000987401007387 */ /* 0x000fe20000100800 */
[----:B------:R-:W-:Y:S02]  /*15d0*/  IMAD.SHL.U32 R150, R121, 0x100, RZ ;  /* 0x0000010079967824 */ /* 0x000fe400078e00ff */
[----:B------:R-:W-:Y:S01]  /*15e0*/  IMAD.SHL.U32 R149, R119, 0x100, RZ ;  /* 0x0000010077957824 */ /* 0x000fe200078e00ff */
[----:B------:R-:W5:Y:S01]  /*15f0*/  LDG.E.U16 R124, desc[UR12][R12.64] ;  /* 0x0000000c0c7c7981 */ /* 0x000f62000c1e1500 */
[----:B0-----:R-:W-:-:S03]  /*1600*/  LEA R6, P0, R125, R4, 0x9 ;  /* 0x000000047d067211 */ /* 0x001fc600078048ff */
[----:B------:R-:W-:Y:S01]  /*1610*/  STL [R1+0x94], R114 ;  /* 0x0000947201007387 */ /* 0x000fe20000100800 */
[----:B------:R-:W-:-:S03]  /*1620*/  LEA.HI.X R7, R15, R5, RZ, 0x1, P0 ;  /* 0x000000050f077211 */ /* 0x000fc600000f0cff */
[----:B------:R-:W-:Y:S04]  /*1630*/  STL [R1+0x90], R15 ;  /* 0x0000900f01007387 */ /* 0x000fe80000100800 */
[----:B------:R0:W-:Y:S01]  /*1640*/  STL [R1+0x8c], R14 ;  /* 0x00008c0e01007387 */ /* 0x0001e20000100800 */
[----:B------:R-:W-:-:S03]  /*1650*/  IMAD.WIDE.U32 R6, R240, 0x2, R6 ;  /* 0x00000002f0067825 */ /* 0x000fc600078e0006 */
[----:B------:R-:W5:Y:S04]  /*1660*/  LDG.E.U16 R123, desc[UR12][R12.64+0x40] ;  /* 0x0000400c0c7b7981 */ /* 0x000f68000c1e1500 */
[----:B------:R-:W5:Y:S01]  /*1670*/  LDG.E.U16 R122, desc[UR12][R12.64+0x80] ;  /* 0x0000800c0c7a7981 */ /* 0x000f62000c1e1500 */
[----:B0-----:R-:W-:-:S03]  /*1680*/  IMAD.WIDE.U32 R14, R240, 0x2, R8 ;  /* 0x00000002f00e7825 */ /* 0x001fc600078e0008 */
[----:B------:R-:W5:Y:S04]  /*1690*/  LDG.E.U16 R120, desc[UR12][R12.64+0xc0] ;  /* 0x0000c00c0c787981 */ /* 0x000f68000c1e1500 */
[----:B------:R-:W5:Y:S04]  /*16a0*/  LDG.E.U16 R118, desc[UR12][R12.64+0x100] ;  /* 0x0001000c0c767981 */ /* 0x000f68000c1e1500 */
[----:B------:R-:W5:Y:S04]  /*16b0*/  LDG.E.U16 R116, desc[UR12][R12.64+0x140] ;  /* 0x0001400c0c747981 */ /* 0x000f68000c1e1500 */
[----:B------:R-:W5:Y:S04]  /*16c0*/  LDG.E.U16 R114, desc[UR12][R12.64+0x180] ;  /* 0x0001800c0c727981 */ /* 0x000f68000c1e1500 */
[----:B------:R0:W5:Y:S04]  /*16d0*/  LDG.E.U16 R125, desc[UR12][R12.64+0x1c0] ;  /* 0x0001c00c0c7d7981 */ /* 0x000168000c1e1500 */
[----:B------:R-:W5:Y:S04]  /*16e0*/  LDG.E.U16 R132, desc[UR12][R10.64] ;  /* 0x0000000c0a847981 */ /* 0x000f68000c1e1500 */
[----:B------:R-:W5:Y:S01]  /*16f0*/  LDG.E.U16 R131, desc[UR12][R10.64+0x40] ;  /* 0x0000400c0a837981 */ /* 0x000f62000c1e1500 */
[----:B0-----:R-:W-:-:S03]  /*1700*/  LEA R12, P0, R121, R4, 0x9 ;  /* 0x00000004790c7211 */ /* 0x001fc600078048ff */
        /* <DEDUP_REMOVED lines=12> */
[----:B------:R-:W5:Y:S01]  /*17d0*/  LDG.E.U16 R144, desc[UR12][R14.64+0xc0] ;  /* 0x0000c00c0e907981 */ /* 0x000f62000c1e1500 */
[----:B------:R-:W-:-:S03]  /*17e0*/  LEA R8, P2, R115, R4, 0x9 ;  /* 0x0000000473087211 */ /* 0x000fc600078448ff */
[----:B------:R-:W5:Y:S04]  /*17f0*/  LDG.E.U16 R143, desc[UR12][R14.64+0x100] ;  /* 0x0001000c0e8f7981 */ /* 0x000f68000c1e1500 */
[----:B------:R-:W5:Y:S04]  /*1800*/  LDG.E.U16 R142, desc[UR12][R14.64+0x140] ;  /* 0x0001400c0e8e7981 */ /* 0x000f68000c1e1500 */
[----:B------:R-:W5:Y:S04]  /*1810*/  LDG.E.U16 R121, desc[UR12][R14.64+0x180] ;  /* 0x0001800c0e797981 */ /* 0x000f68000c1e1500 */
[----:B------:R0:W5:Y:S01]  /*1820*/  LDG.E.U16 R148, desc[UR12][R14.64+0x1c0] ;  /* 0x0001c00c0e947981 */ /* 0x000162000c1e1500 */
[----:B------:R-:W-:-:S03]  /*1830*/  IMAD.WIDE.U32 R12, R240, 0x2, R12 ;  /* 0x00000002f00c7825 */ /* 0x000fc600078e000c */
        /* <DEDUP_REMOVED lines=10> */
[----:B------:R-:W-:-:S03]  /*18e0*/  LEA.HI.X R9, R14, R5, RZ, 0x1, P2 ;  /* 0x000000050e097211 */ /* 0x000fc600010f0cff */
[----:B------:R2:W-:Y:S01]  /*18f0*/  STL [R1+0x88], R150 ;  /* 0x0000889601007387 */ /* 0x0005e20000100800 */
[----:B------:R-:W-:-:S03]  /*1900*/  IMAD.WIDE.U32 R10, R240, 0x2, R10 ;  /* 0x00000002f00a7825 */ /* 0x000fc600078e000a */
[----:B------:R-:W5:Y:S01]  /*1910*/  LDG.E.U16 R152, desc[UR12][R12.64] ;  /* 0x0000000c0c987981 */ /* 0x000f62000c1e1500 */
[----:B0-----:R-:W-:-:S03]  /*1920*/  LEA R6, P0, R117, R4, 0x9 ;  /* 0x0000000475067211 */ /* 0x001fc600078048ff */
[----:B------:R0:W-:Y:S01]  /*1930*/  STL [R1+0x84], R149 ;  /* 0x0000849501007387 */ /* 0x0001e20000100800 */
[----:B------:R-:W-:-:S03]  /*1940*/  LEA.HI.X R7, R15, R5, RZ, 0x1, P0 ;  /* 0x000000050f077211 */ /* 0x000fc600000f0cff */
[----:B------:R-:W-:Y:S01]  /*1950*/  STL [R1+0x80], R15 ;  /* 0x0000800f01007387 */ /* 0x000fe20000100800 */
[----:B------:R-:W-:-:S03]  /*1960*/  IMAD.SHL.U32 R178, R57, 0x100, RZ ;  /* 0x0000010039b27824 */ /* 0x000fc600078e00ff */
[----:B------:R-:W5:Y:S04]  /*1970*/  LDG.E.U16 R151, desc[UR12][R12.64+0x40] ;  /* 0x0000400c0c977981 */ /* 0x000f68000c1e1500 */
[----:B--2---:R-:W5:Y:S04]  /*1980*/  LDG.E.U16 R150, desc[UR12][R12.64+0x80] ;  /* 0x0000800c0c967981 */ /* 0x004f68000c1e1500 */
[----:B0-----:R-:W5:Y:S04]  /*1990*/  LDG.E.U16 R149, desc[UR12][R12.64+0xc0] ;  /* 0x0000c00c0c957981 */ /* 0x001f68000c1e1500 */
[----:B------:R-:W5:Y:S04]  /*19a0*/  LDG.E.U16 R119, desc[UR12][R12.64+0x100] ;  /* 0x0001000c0c777981 */ /* 0x000f68000c1e1500 */
[----:B------:R-:W5:Y:S04]  /*19b0*/  LDG.E.U16 R117, desc[UR12][R12.64+0x140] ;  /* 0x0001400c0c757981 */ /* 0x000f68000c1e1500 */
[----:B------:R-:W5:Y:S04]  /*19c0*/  LDG.E.U16 R115, desc[UR12][R12.64+0x180] ;  /* 0x0001800c0c737981 */ /* 0x000f68000c1e1500 */
[----:B------:R0:W5:Y:S04]  /*19d0*/  LDG.E.U16 R153, desc[UR12][R12.64+0x1c0] ;  /* 0x0001c00c0c997981 */ /* 0x000168000c1e1500 */
[----:B------:R2:W-:Y:S04]  /*19e0*/  STL [R1+0x7c], R14 ;  /* 0x00007c0e01007387 */ /* 0x0005e80000100800 */
[----:B------:R-:W5:Y:S01]  /*19f0*/  LDG.E.U16 R160, desc[UR12][R10.64] ;  /* 0x0000000c0aa07981 */ /* 0x000f62000c1e1500 */
[----:B0-----:R-:W-:-:S03]  /*1a00*/  IMAD.WIDE.U32 R12, R240, 0x2, R8 ;  /* 0x00000002f00c7825 */ /* 0x001fc600078e0008 */
[----:B------:R-:W5:Y:S01]  /*1a10*/  LDG.E.U16 R159, desc[UR12][R10.64+0x40] ;  /* 0x0000400c0a9f7981 */ /* 0x000f62000c1e1500 */
[----:B--2---:R-:W-:Y:S01]  /*1a20*/  IMAD.WIDE.U32 R14, R240, 0x2, R6 ;  /* 0x00000002f00e7825 */ /* 0x004fe200078e0006 */
[----:B------:R-:W-:Y:S02]  /*1a30*/  LEA R6, P0, R57, R4, 0x9 ;  /* 0x0000000439067211 */ /* 0x000fe400078048ff */
[----:B------:R-:W5:Y:S02]  /*1a40*/  LDG.E.U16 R170, desc[UR12][R12.64+0x40] ;  /* 0x0000400c0caa7981 */ /* 0x000f64000c1e1500 */
[----:B------:R-:W-:Y:S02]  /*1a50*/  LEA.HI.X R7, R178, R5, RZ, 0x1, P0 ;  /* 0x00000005b2077211 */ /* 0x000fe400000f0cff */
        /* <DEDUP_REMOVED lines=10> */
[----:B------:R-:W5:Y:S04]  /*1b00*/  LDG.E.U16 R156, desc[UR12][R10.64+0x100] ;  /* 0x0001000c0a9c7981 */ /* 0x000f68000c1e1500 */
[----:B------:R-:W5:Y:S04]  /*1b10*/  LDG.E.U16 R155, desc[UR12][R10.64+0x140] ;  /* 0x0001400c0a9b7981 */ /* 0x000f68000c1e1500 */
[----:B------:R-:W5:Y:S04]  /*1b20*/  LDG.E.U16 R154, desc[UR12][R10.64+0x180] ;  /* 0x0001800c0a9a7981 */ /* 0x000f68000c1e1500 */
[----:B------:R0:W5:Y:S01]  /*1b30*/  LDG.E.U16 R161, desc[UR12][R10.64+0x1c0] ;  /* 0x0001c00c0aa17981 */ /* 0x000162000c1e1500 */
[C---:B------:R-:W-:Y:S01]  /*1b40*/  LEA R8, P2, R51.reuse, R4, 0x9 ;  /* 0x0000000433087211 */ /* 0x040fe200078448ff */
[----:B------:R-:W-:-:S02]  /*1b50*/  IMAD.SHL.U32 R177, R51, 0x100, RZ ;  /* 0x0000010033b17824 */ /* 0x000fc400078e00ff */
[----:B------:R-:W-:Y:S04]  /*1b60*/  STL [R1+0x78], R178 ;  /* 0x000078b201007387 */ /* 0x000fe80000100800 */
[----:B------:R-:W5:Y:S01]  /*1b70*/  LDG.E.U16 R168, desc[UR12][R14.64] ;  /* 0x0000000c0ea87981 */ /* 0x000f62000c1e1500 */
[-C--:B0-----:R-:W-:Y:S02]  /*1b80*/  LEA R10, P0, R49, R4.reuse, 0x9 ;  /* 0x00000004310a7211 */ /* 0x081fe400078048ff */
[C---:B------:R-:W-:Y:S01]  /*1b90*/  LEA R4, P3, R251.reuse, R4, 0x9 ;  /* 0x00000004fb047211 */ /* 0x040fe200078648ff */
[----:B------:R-:W5:Y:S01]  /*1ba0*/  LDG.E.U16 R167, desc[UR12][R14.64+0x40] ;  /* 0x0000400c0ea77981 */ /* 0x000f62000c1e1500 */
[----:B------:R-:W-:Y:S01]  /*1bb0*/  LEA.HI.X R11, R12, R5, RZ, 0x1, P0 ;  /* 0x000000050c0b7211 */ /* 0x000fe200000f0cff */
[----:B------:R-:W-:-:S02]  /*1bc0*/  IMAD.SHL.U32 R251, R251, 0x100, RZ ;  /* 0x00000100fbfb7824 */ /* 0x000fc400078e00ff */
[C---:B------:R-:W-:Y:S01]  /*1bd0*/  IMAD.WIDE.U32 R6, R240.reuse, 0x2, R6 ;  /* 0x00000002f0067825 */ /* 0x040fe200078e0006 */
[-C--:B------:R-:W-:Y:S01]  /*1be0*/  LEA.HI.X R9, R177, R5.reuse, RZ, 0x1, P2 ;  /* 0x00000005b1097211 */ /* 0x080fe200010f0cff */
[----:B------:R-:W-:Y:S02]  /*1bf0*/  STL [R1+0x74], R177 ;  /* 0x000074b101007387 */ /* 0x000fe40000100800 */
[C---:B------:R-:W-:Y:S01]  /*1c00*/  IMAD.WIDE.U32 R10, R240.reuse, 0x2, R10 ;  /* 0x00000002f00a7825 */ /* 0x040fe200078e000a */
[----:B------:R-:W-:Y:S01]  /*1c10*/  LEA.HI.X R5, R251, R5, RZ, 0x1, P3 ;  /* 0x00000005fb057211 */ /* 0x000fe200018f0cff */
[----:B------:R-:W5:Y:S04]  /*1c20*/  LDG.E.U16 R166, desc[UR12][R14.64+0x80] ;  /* 0x0000800c0ea67981 */ /* 0x000f68000c1e1500 */
[----:B------:R-:W5:Y:S01]  /*1c30*/  LDG.E.U16 R165, desc[UR12][R14.64+0xc0] ;  /* 0x0000c00c0ea57981 */ /* 0x000f62000c1e1500 */
[----:B------:R-:W-:-:S03]  /*1c40*/  IMAD.WIDE.U32 R8, R240, 0x2, R8 ;  /* 0x00000002f0087825 */ /* 0x000fc600078e0008 */
[----:B------:R-:W5:Y:S04]  /*1c50*/  LDG.E.U16 R164, desc[UR12][R14.64+0x100] ;  /* 0x0001000c0ea47981 */ /* 0x000f68000c1e1500 */
[----:B------:R-:W5:Y:S04]  /*1c60*/  LDG.E.U16 R163, desc[UR12][R14.64+0x140] ;  /* 0x0001400c0ea37981 */ /* 0x000f68000c1e1500 */
[----:B------:R-:W5:Y:S04]  /*1c70*/  LDG.E.U16 R162, desc[UR12][R14.64+0x180] ;  /* 0x0001800c0ea27981 */ /* 0x000f68000c1e1500 */
[----:B------:R-:W5:Y:S04]  /*1c80*/  LDG.E.U16 R169, desc[UR12][R14.64+0x1c0] ;  /* 0x0001c00c0ea97981 */ /* 0x000f68000c1e1500 */
[----:B------:R0:W-:Y:S01]  /*1c90*/  STL [R1+0x70], R12 ;  /* 0x0000700c01007387 */ /* 0x0001e20000100800 */
[----:B------:R-:W-:-:S03]  /*1ca0*/  IMAD.WIDE.U32 R4, R240, 0x2, R4 ;  /* 0x00000002f0047825 */ /* 0x000fc600078e0004 */
[----:B------:R-:W5:Y:S04]  /*1cb0*/  LDG.E.U16 R13, desc[UR12][R6.64+0x40] ;  /* 0x0000400c060d7981 */ /* 0x000f68000c1e1500 */
[----:B------:R-:W5:Y:S04]  /*1cc0*/  LDG.E.U16 R14, desc[UR12][R6.64+0x80] ;  /* 0x0000800c060e7981 */ /* 0x000f68000c1e1500 */
[----:B0-----:R-:W5:Y:S04]  /*1cd0*/  LDG.E.U16 R12, desc[UR12][R6.64] ;  /* 0x0000000c060c7981 */ /* 0x001f68000c1e1500 */
[----:B------:R-:W5:Y:S04]  /*1ce0*/  LDG.E.U16 R15, desc[UR12][R6.64+0xc0] ;  /* 0x0000c00c060f7981 */ /* 0x000f68000c1e1500 */
[----:B------:R-:W5:Y:S04]  /*1cf0*/  LDG.E.U16 R49, desc[UR12][R6.64+0x100] ;  /* 0x0001000c06317981 */ /* 0x000f68000c1e1500 */
[----:B------:R-:W5:Y:S04]  /*1d00*/  LDG.E.U16 R51, desc[UR12][R6.64+0x140] ;  /* 0x0001400c06337981 */ /* 0x000f68000c1e1500 */
[----:B------:R-:W5:Y:S04]  /*1d10*/  LDG.E.U16 R177, desc[UR12][R6.64+0x180] ;  /* 0x0001800c06b17981 */ /* 0x000f68000c1e1500 */
[----:B------:R-:W5:Y:S01]  /*1d20*/  LDG.E.U16 R178, desc[UR12][R6.64+0x1c0] ;  /* 0x0001c00c06b27981 */ /* 0x000f62000c1e1500 */
[----:B------:R-:W-:-:S03]  /*1d30*/  SHF.R.U32.HI R201, RZ, 0x5, R197 ;  /* 0x00000005ffc97819 */ /* 0x000fc600000116c5 */
[----:B------:R-:W5:Y:S04]  /*1d40*/  LDG.E.U16 R187, desc[UR12][R10.64+0x80] ;  /* 0x0000800c0abb7981 */ /* 0x000f68000c1e1500 */
[----:B------:R-:W5:Y:S04]  /*1d50*/  LDG.E.U16 R188, desc[UR12][R10.64+0xc0] ;  /* 0x0000c00c0abc7981 */ /* 0x000f68000c1e1500 */
[----:B------:R-:W5:Y:S04]  /*1d60*/  LDG.E.U16 R6, desc[UR12][R10.64] ;  /* 0x0000000c0a067981 */ /* 0x000f68000c1e1500 */
[----:B------:R-:W5:Y:S04]  /*1d70*/  LDG.E.U16 R7, desc[UR12][R10.64+0x40] ;  /* 0x0000400c0a077981 */ /* 0x000f68000c1e1500 */
[----:B------:R-:W5:Y:S04]  /*1d80*/  LDG.E.U16 R189, desc[UR12][R10.64+0x100] ;  /* 0x0001000c0abd7981 */ /* 0x000f68000c1e1500 */
[----:B------:R-:W5:Y:S04]  /*1d90*/  LDG.E.U16 R190, desc[UR12][R10.64+0x140] ;  /* 0x0001400c0abe7981 */ /* 0x000f68000c1e1500 */
[----:B------:R-:W5:Y:S04]  /*1da0*/  LDG.E.U16 R191, desc[UR12][R10.64+0x180] ;  /* 0x0001800c0abf7981 */ /* 0x000f68000c1e1500 */
[----:B------:R0:W5:Y:S01]  /*1db0*/  LDG.E.U16 R192, desc[UR12][R10.64+0x1c0] ;  /* 0x0001c00c0ac07981 */ /* 0x000162000c1e1500 */
[----:B-1----:R-:W-:-:S02]  /*1dc0*/  R2UR UR11, R2 ;  /* 0x00000000020b72ca */ /* 0x002fc400000e0000 */
[----:B------:R-:W-:Y:S01]  /*1dd0*/  SHF.R.U32.HI R2, RZ, 0x1, R196 ;  /* 0x00000001ff027819 */ /* 0x000fe200000116c4 */
[----:B------:R1:W5:Y:S04]  /*1de0*/  LDG.E.U16 R179, desc[UR12][R8.64] ;  /* 0x0000000c08b37981 */ /* 0x000368000c1e1500 */
[----:B------:R1:W5:Y:S01]  /*1df0*/  LDG.E.U16 R180, desc[UR12][R8.64+0x40] ;  /* 0x0000400c08b47981 */ /* 0x000362000c1e1500 */
[----:B0-----:R-:W-:Y:S01]  /*1e00*/  IMAD R11, R196, 0x2, R240 ;  /* 0x00000002c40b7824 */ /* 0x001fe200078e02f0 */
[----:B------:R-:W-:Y:S02]  /*1e10*/  R2UR UR7, R201 ;  /* 0x00000000c90772ca */ /* 0x000fe400000e0000 */
[----:B------:R1:W5:Y:S01]  /*1e20*/  LDG.E.U16 R181, desc[UR12][R8.64+0x80] ;  /* 0x0000800c08b57981 */ /* 0x000362000c1e1500 */
[----:B------:R-:W-:-:S03]  /*1e30*/  IMAD.SHL.U32 R11, R11, 0x2, RZ ;  /* 0x000000020b0b7824 */ /* 0x000fc600078e00ff */
[----:B------:R1:W5:Y:S04]  /*1e40*/  LDG.E.U16 R182, desc[UR12][R8.64+0xc0] ;  /* 0x0000c00c08b67981 */ /* 0x000368000c1e1500 */
[----:B------:R1:W5:Y:S04]  /*1e50*/  LDG.E.U16 R183, desc[UR12][R8.64+0x100] ;  /* 0x0001000c08b77981 */ /* 0x000368000c1e1500 */
[----:B------:R1:W5:Y:S04]  /*1e60*/  LDG.E.U16 R184, desc[UR12][R8.64+0x140] ;  /* 0x0001400c08b87981 */ /* 0x000368000c1e1500 */
[----:B------:R1:W5:Y:S04]  /*1e70*/  LDG.E.U16 R185, desc[UR12][R8.64+0x180] ;  /* 0x0001800c08b97981 */ /* 0x000368000c1e1500 */
[----:B------:R1:W5:Y:S01]  /*1e80*/  LDG.E.U16 R186, desc[UR12][R8.64+0x1c0] ;  /* 0x0001c00c08ba7981 */ /* 0x000362000c1e1500 */
[----:B------:R-:W-:-:S03]  /*1e90*/  LOP3.LUT R11, R11, R2, RZ, 0x3c, !PT ;  /* 0x000000020b0b7212 */ /* 0x000fc600078e3cff */
[----:B------:R1:W5:Y:S04]  /*1ea0*/  LDG.E.U16 R193, desc[UR12][R4.64] ;  /* 0x0000000c04c17981 */ /* 0x000368000c1e1500 */
[----:B------:R1:W5:Y:S04]  /*1eb0*/  LDG.E.U16 R194, desc[UR12][R4.64+0xc0] ;  /* 0x0000c00c04c27981 */ /* 0x000368000c1e1500 */
[----:B------:R1:W5:Y:S04]  /*1ec0*/  LDG.E.U16 R8, desc[UR12][R4.64+0x40] ;  /* 0x0000400c04087981 */ /* 0x000368000c1e1500 */
[----:B------:R1:W5:Y:S04]  /*1ed0*/  LDG.E.U16 R9, desc[UR12][R4.64+0x80] ;  /* 0x0000800c04097981 */ /* 0x000368000c1e1500 */
[----:B------:R1:W5:Y:S04]  /*1ee0*/  LDG.E.U16 R195, desc[UR12][R4.64+0x100] ;  /* 0x0001000c04c37981 */ /* 0x000368000c1e1500 */
[----:B------:R1:W5:Y:S04]  /*1ef0*/  LDG.E.U16 R198, desc[UR12][R4.64+0x140] ;  /* 0x0001400c04c67981 */ /* 0x000368000c1e1500 */
[----:B------:R1:W5:Y:S04]  /*1f00*/  LDG.E.U16 R199, desc[UR12][R4.64+0x180] ;  /* 0x0001800c04c77981 */ /* 0x000368000c1e1500 */
[----:B------:R1:W5:Y:S01]  /*1f10*/  LDG.E.U16 R200, desc[UR12][R4.64+0x1c0] ;  /* 0x0001c00c04c87981 */ /* 0x000362000c1e1500 */
[----:B------:R-:W-:Y:S05]  /*1f20*/  @P1 BRA `(.L_x_5) ;  /* 0x0000000000181947 */ /* 0x000fea0003800000 */
[----:B------:R-:W-:Y:S01]  /*1f30*/  ELECT P0, URZ, PT ;  /* 0x0000000000ff782f */ /* 0x000fe20003800000 */
[----:B-1----:R-:W-:Y:S01]  /*1f40*/  IMAD.MOV.U32 R4, RZ, RZ, 0x1 ;  /* 0x00000001ff047424 */ /* 0x002fe200078e00ff */
[----:B------:R-:W-:Y:S01]  /*1f50*/  UMOV UR4, 0x40 ;  /* 0x0000004000047882 */ /* 0x000fe20000000000 */
[----:B------:R-:W-:Y:S01]  /*1f60*/  UVIRTCOUNT.DEALLOC.SMPOOL 0x80 ;  /* 0x000000800000784c */ /* 0x000fe20000000000 */
[----:B------:R-:W-:-:S09]  /*1f70*/  ULEA UR4, UR6, UR4, 0x18 ;  /* 0x0000000406047291 */ /* 0x000fd2000f8ec0ff */
[----:B------:R0:W-:Y:S03]  /*1f80*/  @P0 STS.U8 [UR4], R4 ;  /* 0x00000004ff000988 */ /* 0x0001e60008000004 */
.L_x_5:
[----:B------:R-:W-:Y:S01]  /*1f90*/  LOP3.LUT P2, RZ, R197, 0x7f, RZ, 0xc0, !PT ;  /* 0x0000007fc5ff7812 */ /* 0x000fe2000784c0ff */
[----:B------:R-:W-:Y:S01]  /*1fa0*/  UMOV UR4, 0x1 ;  /* 0x0000000100047882 */ /* 0x000fe20000000000 */
[----:B-----5:R-:W-:Y:S04]  /*1fb0*/  STS.U16 [R11+UR10+0x8000], R36 ;  /* 0x008000240b007988 */ /* 0x020fe8000800040a */
[----:B------:R-:W-:Y:S04]  /*1fc0*/  STS.U16 [R11+UR10+0x8040], R35 ;  /* 0x008040230b007988 */ /* 0x000fe8000800040a */
[----:B------:R-:W-:Y:S03]  /*1fd0*/  STS.U16 [R11+UR10+0x8240], R34 ;  /* 0x008240220b007988 */ /* 0x000fe6000800040a */
[----:B------:R-:W-:Y:S01]  /*1fe0*/  VOTEU.ALL UP0, P2 ;  /* 0x0000000000ff7886 */ /* 0x000fe20001000000 */
[----:B------:R-:W-:Y:S01]  /*1ff0*/  VOTEU.ALL UP1, P2 ;  /* 0x0000000000ff7886 */ /* 0x000fe20001020000 */
[----:B------:R-:W-:Y:S03]  /*2000*/  STS.U16 [R11+UR10+0x8200], R33 ;  /* 0x008200210b007988 */ /* 0x000fe6000800040a */
[----:B------:R-:W-:-:S04]  /*2010*/  @!UP0 UIADD3 UR4, UPT, UPT, -UR4, 0x100000, URZ ;  /* 0x0010000004048890 */ /* 0x000fc8000fffe1ff */
[----:B------:R-:W-:Y:S02]  /*2020*/  @!UP0 USHF.L.U32 UR5, UR4, 0xb, URZ ;  /* 0x0000000b04058899 */ /* 0x000fe400080006ff */
[----:B------:R-:W-:Y:S01]  /*2030*/  @!UP0 USHF.L.U32 UR4, UR4, 0x1, URZ ;  /* 0x0000000104048899 */ /* 0x000fe200080006ff */
[----:B------:R-:W-:Y:S01]  /*2040*/  STS.U16 [R11+UR10+0x8400], R32 ;  /* 0x008400200b007988 */ /* 0x000fe2000800040a */
[----:B------:R-:W-:-:S03]  /*2050*/  UISETP.NE.U32.AND UP0, UPT, UR7, URZ, UPT ;  /* 0x000000ff0700728c */ /* 0x000fc6000bf05070 */
[----:B------:R-:W-:Y:S04]  /*2060*/  STS.U16 [R11+UR10+0x8440], R31 ;  /* 0x0084401f0b007988 */ /* 0x000fe8000800040a */
        /* <DEDUP_REMOVED lines=15> */
[----:B------:R2:W-:Y:S04]  /*2160*/  STS.U16 [R11+UR10+0x9440], R0 ;  /* 0x009440000b007988 */ /* 0x0005e8000800040a */
[----:B------:R3:W-:Y:S04]  /*2170*/  STS.U16 [R11+UR10+0x9640], R42 ;  /* 0x0096402a0b007988 */ /* 0x0007e8000800040a */
[----:B------:R3:W-:Y:S01]  /*2180*/  STS.U16 [R11+UR10+0x9600], R41 ;  /* 0x009600290b007988 */ /* 0x0007e2000800040a */
[----:B--2---:R-:W-:-:S03]  /*2190*/  LOP3.LUT R0, R197, 0x7f, RZ, 0xc0, !PT ;  /* 0x0000007fc5007812 */ /* 0x004fc600078ec0ff */
[----:B------:R3:W-:Y:S04]  /*21a0*/  STS.U16 [R11+UR10+0x9800], R40 ;  /* 0x009800280b007988 */ /* 0x0007e8000800040a */
        /* <DEDUP_REMOVED lines=47> */
[----:B------:R3:W-:Y:S04]  /*24a0*/  STS.U16 [R11+UR10], R104 ;  /* 0x000000680b007988 */ /* 0x0007e8000800040a */
        /* <DEDUP_REMOVED lines=118> */
[----:B------:R3:W-:Y:S01]  /*2c10*/  STS.U16 [R11+UR10+0x7c40], R200 ;  /* 0x007c40c80b007988 */ /* 0x0007e2000800040a */
[----:B------:R2:W-:Y:S06]  /*2c20*/  MEMBAR.ALL.CTA ;  /* 0x0000000000007992 */ /* 0x0005ec0000008000 */
[----:B--2---:R-:W-:Y:S04]  /*2c30*/  FENCE.VIEW.ASYNC.S ;  /* 0x00000000000073c6 */ /* 0x004fe80000000000 */
[----:B------:R-:W2:Y:S02]  /*2c40*/  FENCE.VIEW.ASYNC.S ;  /* 0x00000000000073c6 */ /* 0x000ea40000000000 */
[----:B--2---:R3:W2:Y:S02]  /*2c50*/  @!UP1 SYNCS.EXCH.64 URZ, [UR10+0xc000], UR4 ;  /* 0x00c000040aff95b2 */ /* 0x0046a40008000100 */
[----:B--2---:R-:W-:Y:S06]  /*2c60*/  BAR.SYNC.DEFER_BLOCKING 0x0 ;  /* 0x0000000000007b1d */ /* 0x004fec0000010000 */
[----:B---3--:R-:W-:Y:S05]  /*2c70*/  BRA.U UP0, `(.L_x_6) ;  /* 0x0000000100787547 */ /* 0x008fea000b800000 */
[----:B------:R-:W-:Y:S02]  /*2c80*/  UIADD3 UR4, UPT, UPT, UR10, 0x8000, URZ ;  /* 0x000080000a047890 */ /* 0x000fe4000fffe0ff */
[----:B------:R-:W-:Y:S02]  /*2c90*/  USHF.R.U32.HI UR5, URZ, 0x4, UR10 ;  /* 0x00000004ff057899 */ /* 0x000fe4000801160a */
[----:B------:R-:W-:Y:S02]  /*2ca0*/  USHF.R.U32.HI UR4, URZ, 0x4, UR4 ;  /* 0x00000004ff047899 */ /* 0x000fe40008011604 */
[----:B------:R-:W-:Y:S02]  /*2cb0*/  USGXT.U32 UR5, UR5, 0xe ;  /* 0x0000000e0505789a */ /* 0x000fe40008000000 */
[----:B------:R-:W-:Y:S02]  /*2cc0*/  USGXT.U32 UR8, UR4, 0xe ;  /* 0x0000000e0408789a */ /* 0x000fe40008000000 */
[----:B------:R-:W-:-:S02]  /*2cd0*/  UIADD3 UR24, UP1, UPT, UR5, 0x2000080, URZ ;  /* 0x0200008005187890 */ /* 0x000fc4000ff3e0ff */
[----:B------:R-:W-:Y:S01]  /*2ce0*/  UIADD3 UR22, UP0, UPT, UR8, 0x2, URZ ;  /* 0x0000000208167890 */ /* 0x000fe2000ff1e0ff */
[----:B------:R-:W-:Y:S01]  /*2cf0*/  UMOV UR4, URZ ;  /* 0x000000ff00047c82 */ /* 0x000fe20008000000 */
[----:B------:R-:W-:Y:S01]  /*2d00*/  UMOV UR26, 0x0 ;  /* 0x00000000001a7882 */ /* 0x000fe20000000000 */
[----:B------:R-:W-:Y:S02]  /*2d10*/  UIADD3.X UR25, UPT, UPT, UR4, 0x40004040, URZ, UP1, !UPT ;  /* 0x4000404004197890 */ /* 0x000fe40008ffe4ff */
[----:B------:R-:W-:Y:S02]  /*2d20*/  UIADD3.X UR23, UPT, UPT, UR4, 0x40004040, URZ, UP0, !UPT ;  /* 0x4000404004177890 */ /* 0x000fe400087fe4ff */
[----:B------:R-:W-:Y:S02]  /*2d30*/  ULOP3.LUT UR4, UR5, 0x2000000, URZ, 0xfc, !UPT ;  /* 0x0200000005047892 */ /* 0x000fe4000f8efcff */
[----:B------:R-:W-:Y:S02]  /*2d40*/  UIADD3.64 UR16, UPT, UPT, UR24, 0x80, URZ ;  /* 0x0000008018107897 */ /* 0x000fe4000fffe0ff */
[----:B------:R-:W-:-:S02]  /*2d50*/  UIADD3.64 UR14, UPT, UPT, UR22, 0x2, URZ ;  /* 0x00000002160e7897 */ /* 0x000fc4000fffe0ff */
[----:B------:R-:W-:Y:S02]  /*2d60*/  UIADD3.64 UR20, UPT, UPT, UR24, 0x100, URZ ;  /* 0x0000010018147897 */ /* 0x000fe4000fffe0ff */
[----:B------:R-:W-:Y:S01]  /*2d70*/  UIADD3.64 UR18, UPT, UPT, UR22, 0x4, URZ ;  /* 0x0000000416127897 */ /* 0x000fe2000fffe0ff */
[----:B------:R-:W-:Y:S01]  /*2d80*/  UMOV UR27, 0x8410010 ;  /* 0x08410010001b7882 */ /* 0x000fe20000000000 */
[----:B------:R-:W-:Y:S01]  /*2d90*/  UMOV UR9, 0x40004040 ;  /* 0x4000404000097882 */ /* 0x000fe20000000000 */
[----:B------:R-:W-:Y:S01]  /*2da0*/  UMOV UR5, 0x40004040 ;  /* 0x4000404000057882 */ /* 0x000fe20000000000 */
[----:B------:R-:W-:Y:S01]  /*2db0*/  UMOV UR28, 0x0 ;  /* 0x00000000001c7882 */ /* 0x000fe20000000000 */
[----:B------:R-:W-:Y:S01]  /*2dc0*/  UMOV UR29, 0x8410010 ;  /* 0x08410010001d7882 */ /* 0x000fe20000000000 */
[----:B------:R-:W-:Y:S01]  /*2dd0*/  UMOV UR30, 0x0 ;  /* 0x00000000001e7882 */ /* 0x000fe20000000000 */
[----:B------:R-:W-:Y:S01]  /*2de0*/  UMOV UR31, 0x8410010 ;  /* 0x08410010001f7882 */ /* 0x000fe20000000000 */
[----:B------:R2:W-:Y:S01]  /*2df0*/  UTCHMMA gdesc[UR8], gdesc[UR4], tmem[UR11], tmem[UR26], idesc[UR27], !UPT ;  /* 0x00ff1a04080075ea */ /* 0x0005e2000f80000b */
[----:B------:R-:W-:Y:S01]  /*2e00*/  UMOV UR32, 0x0 ;  /* 0x0000000000207882 */ /* 0x000fe20000000000 */
[----:B------:R-:W-:Y:S01]  /*2e10*/  UMOV UR33, 0x8410010 ;  /* 0x0841001000217882 */ /* 0x000fe20000000000 */
[----:B------:R2:W-:Y:S01]  /*2e20*/  UTCHMMA gdesc[UR22], gdesc[UR24], tmem[UR11], tmem[UR28], idesc[UR29], UPT ;  /* 0x00ff1c18160075ea */ /* 0x0005e2000b80000b */
[----:B------:R2:W-:Y:S01]  /*2e30*/  UTCHMMA gdesc[UR14], gdesc[UR16], tmem[UR11], tmem[UR30], idesc[UR31], UPT ;  /* 0x00ff1e100e0075ea */ /* 0x0005e2000b80000b */
[----:B------:R2:W-:Y:S01]  /*2e40*/  UTCHMMA gdesc[UR18], gdesc[UR20], tmem[UR11], tmem[UR32], idesc[UR33], UPT ;  /* 0x00ff2014120075ea */ /* 0x0005e2000b80000b */
[----:B------:R-:W-:Y:S01]  /*2e50*/  NOP ;  /* 0x0000000000007918 */ /* 0x000fe20000000000 */
.L_x_6:
[----:B------:R-:W-:Y:S01]  /*2e60*/  ELECT P0, URZ, PT ;  /* 0x0000000000ff782f */ /* 0x000fe20003800000 */
[----:B--2---:R-:W-:-:S03]  /*2e70*/  UIADD3 UR4, UPT, UPT, UR10, 0xc000, URZ ;  /* 0x0000c0000a047890 */ /* 0x004fc6000fffe0ff */
[----:B------:R-:W-:Y:S01]  /*2e80*/  ISETP.LT.U32.AND P0, PT, R0, 0x20, P0 ;  /* 0x000000200000780c */ /* 0x000fe20000701070 */
[----:B------:R-:W-:-:S12]  /*2e90*/  UMOV UR5, URZ ;  /* 0x000000ff00057c82 */ /* 0x000fd80008000000 */
[----:B------:R-:W-:Y:S01]  /*2ea0*/  VOTEU.ANY UP0, P0 ;  /* 0x0000000000ff7886 */ /* 0x000fe20000000100 */
[----:B------:R-:W-:-:S04]  /*2eb0*/  VOTEU.ANY UP1, P0 ;  /* 0x0000000000ff7886 */ /* 0x000fc80000020100 */
[----:B------:R-:W-:Y:S01]  /*2ec0*/  @UP0 UMOV UR5, UR4 ;  /* 0x0000000400050c82 */ /* 0x000fe20008000000 */
[----:B------:R-:W-:Y:S01]  /*2ed0*/  USHF.L.U32 UR4, UR7, 0x15, URZ ;  /* 0x0000001507047899 */ /* 0x000fe200080006ff */
[----:B------:R2:W-:Y:S01]  /*2ee0*/  @UP1 UTCBAR [UR5], URZ ;  /* 0x000000ff050013e9 */ /* 0x0005e200080000ff */
[----:B------:R-:W-:Y:S02]  /*2ef0*/  BAR.SYNC.DEFER_BLOCKING 0x0 ;  /* 0x0000000000007b1d */ /* 0x000fe40000010000 */
[----:B------:R-:W-:-:S04]  /*2f00*/  ULOP3.LUT UR4, UR4, 0x600000, URZ, 0xc0, !UPT ;  /* 0x0060000004047892 */ /* 0x000fc8000f8ec0ff */
[----:B------:R-:W-:Y:S01]  /*2f10*/  UIADD3 UR4, UPT, UPT, UR11, UR4, URZ ;  /* 0x000000040b047290 */ /* 0x000fe2000fffe0ff */
[----:B------:R-:W3:Y:S02]  /*2f20*/  SYNCS.PHASECHK.TRANS64.TRYWAIT P0, [UR10+0xc000], RZ ;  /* 0x00c000ffff0075a7 */ /* 0x000ee4000800110a */
[----:B--23--:R-:W-:Y:S09]  /*2f30*/  @!P0 BRA `(.L_x_7) ;  /* 0x0000003800748947 */ /* 0x00cff20003800000 */
.L_x_11:
[----:B------:R-:W-:Y:S01]  /*2f40*/  BAR.SYNC.DEFER_BLOCKING 0x0 ;  /* 0x0000000000007b1d */ /* 0x000fe20000010000 */
[C---:B------:R-:W-:Y:S01]  /*2f50*/  IMAD.SHL.U32 R0, R197.reuse, 0x10, RZ ;  /* 0x00000010c5007824 */ /* 0x040fe200078e00ff */
[----:B------:R-:W-:-:S04]  /*2f60*/  LOP3.LUT R198, R197, 0x7, RZ, 0xc0, !PT ;  /* 0x00000007c5c67812 */ /* 0x000fc800078ec0ff */
[----:B-1----:R-:W-:Y:S01]  /*2f70*/  LOP3.LUT R5, R0, 0x7f0, RZ, 0xc0, !PT ;  /* 0x000007f000057812 */ /* 0x002fe200078ec0ff */
[----:B------:R-:W-:Y:S01]  /*2f80*/  IMAD R196, R196, 0x4, R198 ;  /* 0x00000004c4c47824 */ /* 0x000fe200078e02c6 */
[----:B------:R-:W1:Y:S01]  /*2f90*/  LDTM.x64 R72, tmem[UR4] ;  /* 0x00000004004879ee */ /* 0x000e620008340000 */
[----:B------:R-:W2:Y:S02]  /*2fa0*/  LDCU.64 UR26, c[0x0][0x390] ;  /* 0x00007200ff1a77ac */ /* 0x000ea40008000a00 */
[----:B------:R-:W-:Y:S01]  /*2fb0*/  IMAD R0, R198, 0x800, R5 ;  /* 0x00000800c6007824 */ /* 0x000fe200078e0205 */
[----:B------:R-:W-:Y:S01]  /*2fc0*/  SHF.R.S32.HI R198, RZ, 0x3, R197 ;  /* 0x00000003ffc67819 */ /* 0x000fe200000114c5 */
[----:B------:R-:W-:Y:S01]  /*2fd0*/  IMAD.SHL.U32 R196, R196, 0x10, RZ ;  /* 0x00000010c4c47824 */ /* 0x000fe200078e00ff */
[----:B------:R-:W3:Y:S01]  /*2fe0*/  LDCU.64 UR30, c[0x0][0x390] ;  /* 0x00007200ff1e77ac */ /* 0x000ee20008000a00 */
[----:B------:R-:W-:Y:S01]  /*2ff0*/  IMAD.SHL.U32 R197, R197, 0x8, RZ ;  /* 0x00000008c5c57824 */ /* 0x000fe200078e00ff */
[----:B------:R-:W-:-:S02]  /*3000*/  LOP3.LUT R234, R0, 0x10, RZ, 0x3c, !PT ;  /* 0x0000001000ea7812 */ /* 0x000fc400078e3cff */
[----:B------:R-:W-:Y:S01]  /*3010*/  LOP3.LUT R233, R0, 0x20, RZ, 0x3c, !PT ;  /* 0x0000002000e97812 */ /* 0x000fe200078e3cff */
[----:B------:R-:W-:Y:S01]  /*3020*/  IMAD.SHL.U32 R240, R240, 0x4, RZ ;  /* 0x00000004f0f07824 */ /* 0x000fe200078e00ff */
[C---:B------:R-:W-:Y:S01]  /*3030*/  LOP3.LUT R232, R0.reuse, 0x30, RZ, 0x3c, !PT ;  /* 0x0000003000e87812 */ /* 0x040fe200078e3cff */
[----:B------:R-:W4:Y:S01]  /*3040*/  LDCU.64 UR34, c[0x0][0x390] ;  /* 0x00007200ff2277ac */ /* 0x000f220008000a00 */
[C---:B------:R-:W-:Y:S01]  /*3050*/  LOP3.LUT R201, R0.reuse, 0x40, RZ, 0x3c, !PT ;  /* 0x0000004000c97812 */ /* 0x040fe200078e3cff */
[----:B------:R-:W5:Y:S01]  /*3060*/  @!P2 SYNCS.CCTL.IV [UR10+0xc000] ;  /* 0x00c00000ff00a9b1 */ /* 0x000f62000800000a */
[C---:B------:R-:W-:Y:S01]  /*3070*/  LOP3.LUT R200, R0.reuse, 0x50, RZ, 0x3c, !PT ;  /* 0x0000005000c87812 */ /* 0x040fe200078e3cff */
[----:B------:R-:W0:Y:S01]  /*3080*/  LDCU.64 UR28, c[0x0][0x390] ;  /* 0x00007200ff1c77ac */ /* 0x000e220008000a00 */
[C---:B------:R-:W-:Y:S02]  /*3090*/  LOP3.LUT R202, R0.reuse, 0x60, RZ, 0x3c, !PT ;  /* 0x0000006000ca7812 */ /* 0x040fe400078e3cff */
[----:B------:R-:W-:Y:S01]  /*30a0*/  LOP3.LUT R199, R0, 0x70, RZ, 0x3c, !PT ;  /* 0x0000007000c77812 */ /* 0x000fe200078e3cff */
[----:B------:R-:W0:Y:S01]  /*30b0*/  LDCU.64 UR36, c[0x0][0x390] ;  /* 0x00007200ff2477ac */ /* 0x000e220008000a00 */
[----:B------:R-:W-:Y:S01]  /*30c0*/  SGXT R198, R198, 0x1 ;  /* 0x00000001c6c6781a */ /* 0x000fe20000000200 */
[----:B-1----:R-:W-:-:S02]  /*30d0*/  IMAD.MOV.U32 R8, RZ, RZ, R132 ;  /* 0x000000ffff087224 */ /* 0x002fc400078e0084 */
[----:B------:R-:W-:Y:S01]  /*30e0*/  IMAD.MOV.U32 R7, RZ, RZ, R133 ;  /* 0x000000ffff077224 */ /* 0x000fe200078e0085 */
[----:B------:R-:W-:Y:S01]  /*30f0*/  LOP3.LUT R2, R2, 0x2040, R198, 0xf8, !PT ;  /* 0x0000204002027812 */ /* 0x000fe200078ef8c6 */
[----:B------:R-:W-:Y:S01]  /*3100*/  IMAD.MOV.U32 R6, RZ, RZ, R134 ;  /* 0x000000ffff067224 */ /* 0x000fe200078e0086 */
[----:B------:R-:W1:Y:S01]  /*3110*/  LDCU.64 UR40, c[0x0][0x390] ;  /* 0x00007200ff2877ac */ /* 0x000e620008000a00 */
[----:B0-----:R-:W-:Y:S01]  /*3120*/  IMAD.MOV.U32 R4, RZ, RZ, R135 ;  /* 0x000000ffff047224 */ /* 0x001fe200078e0087 */
[----:B------:R-:W-:Y:S01]  /*3130*/  LOP3.LUT R2, R2, R196, RZ, 0x3c, !PT ;  /* 0x000000c402027212 */ /* 0x000fe200078e3cff */
[----:B------:R-:W0:Y:S01]  /*3140*/  LDTM.x64 R132, tmem[UR4+0x40] ;  /* 0x00004004008479ee */ /* 0x000e220008340000 */
[----:B------:R-:W-:Y:S01]  /*3150*/  IMAD.MOV.U32 R68, RZ, RZ, R72 ;  /* 0x000000ffff447224 */ /* 0x000fe200078e0048 */
[----:B------:R-:W-:Y:S01]  /*3160*/  LOP3.LUT R196, R197, 0x80, RZ, 0xc0, !PT ;  /* 0x00000080c5c47812 */ /* 0x000fe200078ec0ff */
[----:B------:R-:W-:Y:S01]  /*3170*/  IMAD.MOV.U32 R67, RZ, RZ, R73 ;  /* 0x000000ffff437224 */ /* 0x000fe200078e0049 */
[----:B------:R-:W0:Y:S01]  /*3180*/  LDCU.64 UR32, c[0x0][0x390] ;  /* 0x00007200ff2077ac */ /* 0x000e220008000a00 */
[----:B------:R-:W-:Y:S01]  /*3190*/  IMAD.MOV.U32 R66, RZ, RZ, R74 ;  /* 0x000000ffff427224 */ /* 0x000fe200078e004a */
[----:B------:R-:W-:Y:S01]  /*31a0*/  IADD3 R2, PT, PT, R2, UR10, R196 ;  /* 0x0000000a02027c10 */ /* 0x000fe2000fffe0c4 */
[----:B------:R-:W-:Y:S01]  /*31b0*/  IMAD.MOV.U32 R65, RZ, RZ, R75 ;  /* 0x000000ffff417224 */ /* 0x000fe200078e004b */
[----:B------:R-:W1:Y:S01]  /*31c0*/  LDCU.64 UR42, c[0x0][0x390] ;  /* 0x00007200ff2a77ac */ /* 0x000e620008000a00 */
[----:B------:R-:W-:-:S02]  /*31d0*/  IMAD.MOV.U32 R64, RZ, RZ, R76 ;  /* 0x000000ffff407224 */ /* 0x000fc400078e004c */
[----:B------:R-:W-:Y:S01]  /*31e0*/  IMAD.MOV.U32 R63, RZ, RZ, R77 ;  /* 0x000000ffff3f7224 */ /* 0x000fe200078e004d */
[----:B------:R-:W1:Y:S01]  /*31f0*/  LDCU.64 UR46, c[0x0][0x390] ;  /* 0x00007200ff2e77ac */ /* 0x000e620008000a00 */
[----:B------:R-:W-:Y:S02]  /*3200*/  IMAD.MOV.U32 R62, RZ, RZ, R78 ;  /* 0x000000ffff3e7224 */ /* 0x000fe400078e004e */
[----:B------:R-:W-:Y:S01]  /*3210*/  IMAD.MOV.U32 R61, RZ, RZ, R79 ;  /* 0x000000ffff3d7224 */ /* 0x000fe200078e004f */
[----:B------:R-:W1:Y:S01]  /*3220*/  LDCU.64 UR48, c[0x0][0x390] ;  /* 0x00007200ff3077ac */ /* 0x000e620008000a00 */
[----:B------:R-:W-:Y:S02]  /*3230*/  IMAD.MOV.U32 R60, RZ, RZ, R80 ;  /* 0x000000ffff3c7224 */ /* 0x000fe400078e0050 */
[----:B------:R-:W-:Y:S01]  /*3240*/  IMAD.MOV.U32 R59, RZ, RZ, R81 ;  /* 0x000000ffff3b7224 */ /* 0x000fe200078e0051 */
[----:B------:R-:W1:Y:S01]  /*3250*/  LDCU.64 UR14, c[0x0][0x390] ;  /* 0x00007200ff0e77ac */ /* 0x000e620008000a00 */
[----:B------:R-:W-:-:S02]  /*3260*/  IMAD.MOV.U32 R58, RZ, RZ, R82 ;  /* 0x000000ffff3a7224 */ /* 0x000fc400078e0052 */
[----:B------:R-:W-:Y:S01]  /*3270*/  IMAD.MOV.U32 R57, RZ, RZ, R83 ;  /* 0x000000ffff397224 */ /* 0x000fe200078e0053 */
[----:B0-----:R-:W-:Y:S01]  /*3280*/  STL.64 [R1+0x1a8], R194 ;  /* 0x0001a8c201007387 */ /* 0x001fe20000100a00 */
[----:B------:R-:W-:Y:S01]  /*3290*/  IMAD.MOV.U32 R56, RZ, RZ, R84 ;  /* 0x000000ffff387224 */ /* 0x000fe200078e0054 */
[----:B------:R-:W0:Y:S01]  /*32a0*/  LDCU.64 UR20, c[0x0][0x390] ;  /* 0x00007200ff1477ac */ /* 0x000e220008000a00 */
[----:B------:R-:W-:Y:S01]  /*32b0*/  IMAD.MOV.U32 R55, RZ, RZ, R85 ;  /* 0x000000ffff377224 */ /* 0x000fe200078e0055 */
[----:B------:R-:W-:Y:S01]  /*32c0*/  STL.64 [R1+0x1a0], R192 ;  /* 0x0001a0c001007387 */ /* 0x000fe20000100a00 */
        /* <DEDUP_REMOVED lines=28> */
[----:B------:R-:W-:-:S02]  /*3490*/  IMAD.MOV.U32 R40, RZ, RZ, R100 ;  /* 0x000000ffff287224 */ /* 0x000fc400078e0064 */
[----:B------:R-:W-:Y:S01]  /*34a0*/  IMAD.MOV.U32 R39, RZ, RZ, R101 ;  /* 0x000000ffff277224 */ /* 0x000fe200078e0065 */
[----:B------:R-:W-:Y:S01]  /*34b0*/  STL.64 [R1+0x160], R176 ;  /* 0x000160b001007387 */ /* 0x000fe20000100a00 */
[----:B------:R-:W-:Y:S02]  /*34c0*/  IMAD.MOV.U32 R38, RZ, RZ, R102 ;  /* 0x000000ffff267224 */ /* 0x000fe400078e0066 */
[----:B------:R-:W-:Y:S01]  /*34d0*/  IMAD.MOV.U32 R37, RZ, RZ, R103 ;  /* 0x000000ffff257224 */ /* 0x000fe200078e0067 */
[----:B------:R-:W-:Y:S01]  /*34e0*/  STL.64 [R1+0x158], R174 ;  /* 0x000158ae01007387 */ /* 0x000fe20000100a00 */
[----:B------:R-:W-:Y:S02]  /*34f0*/  IMAD.MOV.U32 R36, RZ, RZ, R104 ;  /* 0x000000ffff247224 */ /* 0x000fe400078e0068 */
        /* <DEDUP_REMOVED lines=31> */
[----:B------:R0:W-:Y:S01]  /*36f0*/  STL.64 [R1+0x100], R152 ;  /* 0x0001009801007387 */ /* 0x0001e20000100a00 */
[----:B------:R-:W-:Y:S02]  /*3700*/  IMAD.MOV.U32 R14, RZ, RZ, R126 ;  /* 0x000000ffff0e7224 */ /* 0x000fe400078e007e */
[----:B------:R-:W-:Y:S01]  /*3710*/  IMAD.MOV.U32 R13, RZ, RZ, R127 ;  /* 0x000000ffff0d7224 */ /* 0x000fe200078e007f */
[----:B------:R1:W-:Y:S01]  /*3720*/  STL.64 [R1+0xf8], R150 ;  /* 0x0000f89601007387 */ /* 0x0003e20000100a00 */
[----:B------:R-:W-:Y:S02]  /*3730*/  IMAD.MOV.U32 R12, RZ, RZ, R128 ;  /* 0x000000ffff0c7224 */ /* 0x000fe400078e0080 */
[----:B------:R-:W-:Y:S01]  /*3740*/  IMAD.MOV.U32 R11, RZ, RZ, R129 ;  /* 0x000000ffff0b7224 */ /* 0x000fe200078e0081 */
[----:B------:R2:W-:Y:S01]  /*3750*/  STL.64 [R1+0xf0], R148 ;  /* 0x0000f09401007387 */ /* 0x0005e20000100a00 */
[----:B------:R-:W-:-:S02]  /*3760*/  IMAD.MOV.U32 R10, RZ, RZ, R130 ;  /* 0x000000ffff0a7224 */ /* 0x000fc400078e0082 */
[----:B------:R-:W-:Y:S01]  /*3770*/  IMAD.MOV.U32 R9, RZ, RZ, R131 ;  /* 0x000000ffff097224 */ /* 0x000fe200078e0083 */
[----:B------:R3:W-:Y:S01]  /*3780*/  STL.64 [R1+0xe8], R146 ;  /* 0x0000e89201007387 */ /* 0x0007e20000100a00 */
[----:B0-----:R-:W-:Y:S02]  /*3790*/  IMAD.MOV.U32 R152, RZ, RZ, R48 ;  /* 0x000000ffff987224 */ /* 0x001fe400078e0030 */
[----:B------:R-:W-:Y:S01]  /*37a0*/  IMAD.MOV.U32 R153, RZ, RZ, R47 ;  /* 0x000000ffff997224 */ /* 0x000fe200078e002f */
[----:B------:R0:W-:Y:S01]  /*37b0*/  STL.64 [R1+0xe0], R144 ;  /* 0x0000e09001007387 */ /* 0x0001e20000100a00 */
[----:B-1----:R-:W-:Y:S02]  /*37c0*/  IMAD.MOV.U32 R150, RZ, RZ, R50 ;  /* 0x000000ffff967224 */ /* 0x002fe400078e0032 */
[----:B------:R-:W-:Y:S01]  /*37d0*/  IMAD.MOV.U32 R151, RZ, RZ, R49 ;  /* 0x000000ffff977224 */ /* 0x000fe200078e0031 */
[----:B------:R1:W-:Y:S01]  /*37e0*/  STL.64 [R1+0xd8], R142 ;  /* 0x0000d88e01007387 */ /* 0x0003e20000100a00 */
[----:B--2---:R-:W-:-:S02]  /*37f0*/  IMAD.MOV.U32 R148, RZ, RZ, R52 ;  /* 0x000000ffff947224 */ /* 0x004fc400078e0034 */
[----:B------:R-:W-:Y:S01]  /*3800*/  IMAD.MOV.U32 R149, RZ, RZ, R51 ;  /* 0x000000ffff957224 */ /* 0x000fe200078e0033 */
[----:B------:R2:W-:Y:S01]  /*3810*/  STL.64 [R1+0xd0], R140 ;  /* 0x0000d08c01007387 */ /* 0x0005e20000100a00 */
[----:B---3--:R-:W-:Y:S02]  /*3820*/  IMAD.MOV.U32 R146, RZ, RZ, R54 ;  /* 0x000000ffff927224 */ /* 0x008fe400078e0036 */
[----:B------:R-:W-:Y:S01]  /*3830*/  IMAD.MOV.U32 R147, RZ, RZ, R53 ;  /* 0x000000ffff937224 */ /* 0x000fe200078e0035 */
[----:B------:R3:W-:Y:S01]  /*3840*/  STL.64 [R1+0xc8], R138 ;  /* 0x0000c88a01007387 */ /* 0x0007e20000100a00 */
[----:B0-----:R-:W-:Y:S02]  /*3850*/  IMAD.MOV.U32 R144, RZ, RZ, R56 ;  /* 0x000000ffff907224 */ /* 0x001fe400078e0038 */
[----:B------:R-:W-:Y:S01]  /*3860*/  IMAD.MOV.U32 R145, RZ, RZ, R55 ;  /* 0x000000ffff917224 */ /* 0x000fe200078e0037 */
[----:B------:R0:W-:Y:S01]  /*3870*/  STL.64 [R1+0xc0], R136 ;  /* 0x0000c08801007387 */ /* 0x0001e20000100a00 */
[----:B-1----:R-:W-:-:S02]  /*3880*/  IMAD.MOV.U32 R142, RZ, RZ, R58 ;  /* 0x000000ffff8e7224 */ /* 0x002fc400078e003a */
[----:B------:R-:W-:Y:S01]  /*3890*/  IMAD.MOV.U32 R143, RZ, RZ, R57 ;  /* 0x000000ffff8f7224 */ /* 0x000fe200078e0039 */
[----:B------:R1:W-:Y:S01]  /*38a0*/  STL.64 [R1+0xb8], R134 ;  /* 0x0000b88601007387 */ /* 0x0003e20000100a00 */
[----:B--2---:R-:W-:Y:S02]  /*38b0*/  IMAD.MOV.U32 R140, RZ, RZ, R60 ;  /* 0x000000ffff8c7224 */ /* 0x004fe400078e003c */
[----:B------:R-:W-:Y:S01]  /*38c0*/  IMAD.MOV.U32 R141, RZ, RZ, R59 ;  /* 0x000000ffff8d7224 */ /* 0x000fe200078e003b */
[----:B------:R2:W-:Y:S01]  /*38d0*/  STL.64 [R1+0xb0], R132 ;  /* 0x0000b08401007387 */ /* 0x0005e20000100a00 */
[----:B---3--:R-:W-:Y:S02]  /*38e0*/  IMAD.MOV.U32 R138, RZ, RZ, R62 ;  /* 0x000000ffff8a7224 */ /* 0x008fe400078e003e */
[----:B------:R-:W-:Y:S02]  /*38f0*/  IMAD.MOV.U32 R139, RZ, RZ, R61 ;  /* 0x000000ffff8b7224 */ /* 0x000fe400078e003d */
[----:B0-----:R-:W-:-:S02]  /*3900*/  IMAD.MOV.U32 R136, RZ, RZ, R64 ;  /* 0x000000ffff887224 */ /* 0x001fc400078e0040 */
[----:B------:R-:W-:Y:S02]  /*3910*/  IMAD.MOV.U32 R137, RZ, RZ, R63 ;  /* 0x000000ffff897224 */ /* 0x000fe400078e003f */
[----:B-1----:R-:W-:Y:S02]  /*3920*/  IMAD.MOV.U32 R134, RZ, RZ, R66 ;  /* 0x000000ffff867224 */ /* 0x002fe400078e0042 */
[----:B------:R-:W-:Y:S02]  /*3930*/  IMAD.MOV.U32 R135, RZ, RZ, R65 ;  /* 0x000000ffff877224 */ /* 0x000fe400078e0041 */
[----:B--2---:R-:W-:Y:S02]  /*3940*/  IMAD.MOV.U32 R132, RZ, RZ, R68 ;  /* 0x000000ffff847224 */ /* 0x004fe400078e0044 */
[----:B------:R-:W-:Y:S01]  /*3950*/  IMAD.MOV.U32 R133, RZ, RZ, R67 ;  /* 0x000000ffff857224 */ /* 0x000fe200078e0043 */
[----:B------:R-:W-:Y:S01]  /*3960*/  LDTM.x64 R68, tmem[UR4+0x80] ;  /* 0x00008004004479ee */ /* 0x000fe20008340000 */
[----:B------:R-:W-:-:S02]  /*3970*/  IMAD.MOV.U32 R154, RZ, RZ, R46 ;  /* 0x000000ffff9a7224 */ /* 0x000fc400078e002e */
[----:B------:R-:W-:Y:S02]  /*3980*/  IMAD.MOV.U32 R155, RZ, RZ, R45 ;  /* 0x000000ffff9b7224 */ /* 0x000fe400078e002d */
[----:B------:R-:W-:Y:S02]  /*3990*/  IMAD.MOV.U32 R156, RZ, RZ, R44 ;  /* 0x000000ffff9c7224 */ /* 0x000fe400078e002c */
[----:B------:R-:W-:Y:S02]  /*39a0*/  IMAD.MOV.U32 R157, RZ, RZ, R43 ;  /* 0x000000ffff9d7224 */ /* 0x000fe400078e002b */
[----:B------:R-:W-:Y:S02]  /*39b0*/  IMAD.MOV.U32 R158, RZ, RZ, R42 ;  /* 0x000000ffff9e7224 */ /* 0x000fe400078e002a */
[----:B------:R-:W-:Y:S02]  /*39c0*/  IMAD.MOV.U32 R159, RZ, RZ, R41 ;  /* 0x000000ffff9f7224 */ /* 0x000fe400078e0029 */
        /* <DEDUP_REMOVED lines=36> */
[----:B------:R-:W0:Y:S01]  /*3c10*/  LDTM.x64 R4, tmem[UR4+0xc0] ;  /* 0x0000c004000479ee */ /* 0x000e220008340000 */
[----:B------:R-:W-:Y:S01]  /*3c20*/  NOP ;  /* 0x0000000000007918 */ /* 0x000fe20000000000 */
[----:B-----5:R-:W-:Y:S01]  /*3c30*/  STS.128 [R0+UR10], R132 ;  /* 0x0000008400007988 */ /* 0x020fe20008000c0a */
[----:B------:R-:W1:Y:S03]  /*3c40*/  LDCU.64 UR4, c[0x0][0x390] ;  /* 0x00007200ff0477ac */ /* 0x000e660008000a00 */
[----:B------:R-:W-:Y:S04]  /*3c50*/  STS.128 [R234+UR10], R136 ;  /* 0x00000088ea007988 */ /* 0x000fe80008000c0a */
[----:B------:R-:W-:Y:S04]  /*3c60*/  STS.128 [R233+UR10], R140 ;  /* 0x0000008ce9007988 */ /* 0x000fe80008000c0a */
[----:B------:R-:W-:Y:S04]  /*3c70*/  STS.128 [R232+UR10], R144 ;  /* 0x00000090e8007988 */ /* 0x000fe80008000c0a */
[----:B------:R-:W-:Y:S04]  /*3c80*/  STS.128 [R201+UR10], R148 ;  /* 0x00000094c9007988 */ /* 0x000fe80008000c0a */
[----:B------:R-:W-:Y:S04]  /*3c90*/  STS.128 [R200+UR10], R152 ;  /* 0x00000098c8007988 */ /* 0x000fe80008000c0a */
[----:B------:R-:W-:Y:S04]  /*3ca0*/  STS.128 [R202+UR10], R156 ;  /* 0x0000009cca007988 */ /* 0x000fe80008000c0a */
[----:B------:R-:W-:Y:S01]  /*3cb0*/  STS.128 [R199+UR10], R160 ;  /* 0x000000a0c7007988 */ /* 0x000fe20008000c0a */
[----:B0-----:R-:W-:Y:S06]  /*3cc0*/  BAR.SYNC.DEFER_BLOCKING 0x0 ;  /* 0x0000000000007b1d */ /* 0x001fec0000010000 */
[----:B------:R-:W0:Y:S04]  /*3cd0*/  LDSM.16.M88.4 R196, [R2] ;  /* 0x0000000002c4783b */ /* 0x000e280000000200 */
[----:B------:R-:W2:Y:S04]  /*3ce0*/  LDSM.16.M88.4 R132, [R2+0x100] ;  /* 0x000100000284783b */ /* 0x000ea80000000200 */
[----:B------:R-:W3:Y:S04]  /*3cf0*/  LDSM.16.M88.4 R140, [R2+0x200] ;  /* 0x00020000028c783b */ /* 0x000ee80000000200 */
[----:B------:R-:W5:Y:S04]  /*3d00*/  LDSM.16.M88.4 R136, [R2+0x300] ;  /* 0x000300000288783b */ /* 0x000f680000000200 */
[----:B0-----:R0:W-:Y:S04]  /*3d10*/  STL [R1+0xa8], R198 ;  /* 0x0000a8c601007387 */ /* 0x0011e80000100800 */
[----:B------:R1:W-:Y:S04]  /*3d20*/  STL [R1+0xa0], R199 ;  /* 0x0000a0c701007387 */ /* 0x0003e80000100800 */
[----:B--2---:R-:W-:Y:S01]  /*3d30*/  STL.64 [R1], R132 ;  /* 0x0000008401007387 */ /* 0x004fe20000100a00 */
[----:B0-----:R-:W-:-:S03]  /*3d40*/  LOP3.LUT R198, R0, 0x70, RZ, 0x3c, !PT ;  /* 0x0000007000c67812 */ /* 0x001fc600078e3cff */
[----:B------:R-:W-:Y:S01]  /*3d50*/  STL.64 [R1+0x8], R134 ;  /* 0x0000088601007387 */ /* 0x000fe20000100a00 */
[----:B-1----:R-:W-:-:S03]  /*3d60*/  LOP3.LUT R199, R0, 0x60, RZ, 0x3c, !PT ;  /* 0x0000006000c77812 */ /* 0x002fc600078e3cff */
[----:B------:R-:W0:Y:S04]  /*3d70*/  LDSM.16.M88.4 R132, [R2+0x400] ;  /* 0x000400000284783b */ /* 0x000e280000000200 */
[----:B---3--:R-:W-:Y:S04]  /*3d80*/  STL.64 [R1+0x60], R140 ;  /* 0x0000608c01007387 */ /* 0x008fe80000100a00 */
[----:B------:R-:W-:Y:S04]  /*3d90*/  STL.64 [R1+0x68], R142 ;  /* 0x0000688e01007387 */ /* 0x000fe80000100a00 */
[----:B------:R-:W1:Y:S04]  /*3da0*/  LDSM.16.M88.4 R140, [R2+0x500] ;  /* 0x00050000028c783b */ /* 0x000e680000000200 */
[----:B-----5:R-:W-:Y:S04]  /*3db0*/  STL.64 [R1+0x50], R136 ;  /* 0x0000508801007387 */ /* 0x020fe80000100a00 */
[----:B------:R-:W-:Y:S04]  /*3dc0*/  STL.64 [R1+0x58], R138 ;  /* 0x0000588a01007387 */ /* 0x000fe80000100a00 */
[----:B------:R-:W2:Y:S04]  /*3dd0*/  LDSM.16.M88.4 R136, [R2+0x600] ;  /* 0x000600000288783b */ /* 0x000ea80000000200 */
[----:B0-----:R-:W-:Y:S04]  /*3de0*/  STL.64 [R1+0x40], R132 ;  /* 0x0000408401007387 */ /* 0x001fe80000100a00 */
[----:B------:R-:W-:Y:S04]  /*3df0*/  STL.64 [R1+0x48], R134 ;  /* 0x0000488601007387 */ /* 0x000fe80000100a00 */
[----:B------:R-:W0:Y:S01]  /*3e00*/  LDSM.16.M88.4 R132, [R2+0x700] ;  /* 0x000700000284783b */ /* 0x000e220000000200 */
[----:B------:R-:W-:Y:S06]  /*3e10*/  BAR.SYNC.DEFER_BLOCKING 0x0 ;  /* 0x0000000000007b1d */ /* 0x000fec0000010000 */
[----:B-1----:R-:W-:Y:S04]  /*3e20*/  STL.64 [R1+0x30], R140 ;  /* 0x0000308c01007387 */ /* 0x002fe80000100a00 */
[----:B------:R-:W-:Y:S04]  /*3e30*/  STL.64 [R1+0x38], R142 ;  /* 0x0000388e01007387 */ /* 0x000fe80000100a00 */
[----:B--2---:R-:W-:Y:S04]  /*3e40*/  STL.64 [R1+0x20], R136 ;  /* 0x0000208801007387 */ /* 0x004fe80000100a00 */
[----:B------:R-:W-:Y:S04]  /*3e50*/  STL.64 [R1+0x28], R138 ;  /* 0x0000288a01007387 */ /* 0x000fe80000100a00 */
[----:B------:R-:W-:Y:S04]  /*3e60*/  STS.128 [R0+UR10], R164 ;  /* 0x000000a400007988 */ /* 0x000fe80008000c0a */
[----:B------:R-:W-:Y:S04]  /*3e70*/  STS.128 [R234+UR10], R168 ;  /* 0x000000a8ea007988 */ /* 0x000fe80008000c0a */
[----:B------:R-:W-:Y:S04]  /*3e80*/  STS.128 [R233+UR10], R172 ;  /* 0x000000ace9007988 */ /* 0x000fe80008000c0a */
[----:B------:R-:W-:Y:S04]  /*3e90*/  STS.128 [R232+UR10], R176 ;  /* 0x000000b0e8007988 */ /* 0x000fe80008000c0a */
[----:B------:R-:W-:Y:S04]  /*3ea0*/  STS.128 [R201+UR10], R180 ;  /* 0x000000b4c9007988 */ /* 0x000fe80008000c0a */
[----:B------:R-:W-:Y:S04]  /*3eb0*/  STS.128 [R200+UR10], R184 ;  /* 0x000000b8c8007988 */ /* 0x000fe80008000c0a */
[----:B0-----:R-:W-:Y:S04]  /*3ec0*/  STL.64 [R1+0x10], R132 ;  /* 0x0000108401007387 */ /* 0x001fe80000100a00 */
[----:B------:R-:W-:Y:S04]  /*3ed0*/  STS.128 [R199+UR10], R188 ;  /* 0x000000bcc7007988 */ /* 0x000fe80008000c0a */
[----:B------:R-:W-:Y:S04]  /*3ee0*/  STL.64 [R1+0x18], R134 ;  /* 0x0000188601007387 */ /* 0x000fe80000100a00 */
[----:B------:R0:W-:Y:S01]  /*3ef0*/  STS.128 [R198+UR10], R192 ;  /* 0x000000c0c6007988 */ /* 0x0001e20008000c0a */
[----:B------:R-:W-:Y:S06]  /*3f00*/  BAR.SYNC.DEFER_BLOCKING 0x0 ;  /* 0x0000000000007b1d */ /* 0x000fec0000010000 */
[----:B0-----:R-:W2:Y:S04]  /*3f10*/  LDL.LU.64 R194, [R1+0x1a8] ;  /* 0x0001a80001c27983 */ /* 0x001ea80000300a00 */
[----:B------:R-:W2:Y:S04]  /*3f20*/  LDL.LU.64 R192, [R1+0x1a0] ;  /* 0x0001a00001c07983 */ /* 0x000ea80000300a00 */
[----:B------:R-:W3:Y:S04]  /*3f30*/  LDL.LU.64 R190, [R1+0x198] ;  /* 0x0001980001be7983 */ /* 0x000ee80000300a00 */
[----:B------:R-:W3:Y:S04]  /*3f40*/  LDL.LU.64 R188, [R1+0x190] ;  /* 0x0001900001bc7983 */ /* 0x000ee80000300a00 */
[----:B------:R-:W5:Y:S04]  /*3f50*/  LDL.LU.64 R186, [R1+0x188] ;  /* 0x0001880001ba7983 */ /* 0x000f680000300a00 */
[----:B------:R-:W5:Y:S04]  /*3f60*/  LDL.LU.64 R184, [R1+0x180] ;  /* 0x0001800001b87983 */ /* 0x000f680000300a00 */
[----:B------:R-:W2:Y:S04]  /*3f70*/  LDL.LU.64 R182, [R1+0x178] ;  /* 0x0001780001b67983 */ /* 0x000ea80000300a00 */
        /* <DEDUP_REMOVED lines=25> */
[----:B------:R-:W0:Y:S04]  /*4110*/  LDSM.16.M88.4 R228, [R2] ;  /* 0x0000000002e4783b */ /* 0x000e280000000200 */
[----:B------:R-:W-:Y:S04]  /*4120*/  LDSM.16.M88.4 R224, [R2+0x100] ;  /* 0x0001000002e0783b */ /* 0x000fe80000000200 */
[----:B------:R-:W-:Y:S04]  /*4130*/  LDSM.16.M88.4 R220, [R2+0x200] ;  /* 0x0002000002dc783b */ /* 0x000fe80000000200 */
[----:B------:R-:W-:Y:S04]  /*4140*/  LDSM.16.M88.4 R216, [R2+0x300] ;  /* 0x0003000002d8783b */ /* 0x000fe80000000200 */
[----:B------:R-:W-:Y:S04]  /*4150*/  LDSM.16.M88.4 R212, [R2+0x400] ;  /* 0x0004000002d4783b */ /* 0x000fe80000000200 */
[----:B------:R-:W-:Y:S04]  /*4160*/  LDSM.16.M88.4 R208, [R2+0x500] ;  /* 0x0005000002d0783b */ /* 0x000fe80000000200 */
[----:B------:R-:W-:Y:S04]  /*4170*/  LDSM.16.M88.4 R204, [R2+0x600] ;  /* 0x0006000002cc783b */ /* 0x000fe80000000200 */
[----:B------:R-:W-:Y:S01]  /*4180*/  LDSM.16.M88.4 R200, [R2+0x700] ;  /* 0x0007000002c8783b */ /* 0x000fe20000000200 */
[----:B------:R-:W-:Y:S06]  /*4190*/  BAR.SYNC.DEFER_BLOCKING 0x0 ;  /* 0x0000000000007b1d */ /* 0x000fec0000010000 */
[----:B0-----:R0:W-:Y:S04]  /*41a0*/  STL [R1+0xac], R230 ;  /* 0x0000ace601007387 */ /* 0x0011e80000100800 */
[----:B------:R1:W-:Y:S01]  /*41b0*/  STL [R1+0xa4], R231 ;  /* 0x0000a4e701007387 */ /* 0x0003e20000100800 */
[----:B0-----:R-:W-:-:S02]  /*41c0*/  LOP3.LUT R230, R0, 0x50, RZ, 0x3c, !PT ;  /* 0x0000005000e67812 */ /* 0x001fc400078e3cff */
[C---:B-1----:R-:W-:Y:S01]  /*41d0*/  LOP3.LUT R231, R0.reuse, 0x40, RZ, 0x3c, !PT ;  /* 0x0000004000e77812 */ /* 0x042fe200078e3cff */
[----:B--2---:R-:W-:Y:S04]  /*41e0*/  STS.128 [R0+UR10], R132 ;  /* 0x0000008400007988 */ /* 0x004fe80008000c0a */
[----:B------:R-:W-:Y:S04]  /*41f0*/  STS.128 [R234+UR10], R136 ;  /* 0x00000088ea007988 */ /* 0x000fe80008000c0a */
[----:B------:R-:W-:Y:S04]  /*4200*/  STS.128 [R233+UR10], R140 ;  /* 0x0000008ce9007988 */ /* 0x000fe80008000c0a */
[----:B------:R-:W-:Y:S04]  /*4210*/  STS.128 [R232+UR10], R144 ;  /* 0x00000090e8007988 */ /* 0x000fe80008000c0a */
[----:B------:R-:W-:Y:S04]  /*4220*/  STS.128 [R231+UR10], R148 ;  /* 0x00000094e7007988 */ /* 0x000fe80008000c0a */
[----:B------:R-:W-:Y:S04]  /*4230*/  STS.128 [R230+UR10], R152 ;  /* 0x00000098e6007988 */ /* 0x000fe80008000c0a */
[----:B------:R-:W-:Y:S04]  /*4240*/  STS.128 [R199+UR10], R156 ;  /* 0x0000009cc7007988 */ /* 0x000fe80008000c0a */
[----:B------:R-:W-:Y:S01]  /*4250*/  STS.128 [R198+UR10], R160 ;  /* 0x000000a0c6007988 */ /* 0x000fe20008000c0a */
[----:B------:R-:W-:Y:S06]  /*4260*/  BAR.SYNC.DEFER_BLOCKING 0x0 ;  /* 0x0000000000007b1d */ /* 0x000fec0000010000 */
[----:B------:R-:W-:Y:S04]  /*4270*/  LDSM.16.M88.4 R160, [R2] ;  /* 0x0000000002a0783b */ /* 0x000fe80000000200 */
        /* <DEDUP_REMOVED lines=8> */
[----:B------:R-:W-:Y:S04]  /*4300*/  STS.128 [R0+UR10], R164 ;  /* 0x000000a400007988 */ /* 0x000fe80008000c0a */
[----:B------:R-:W-:Y:S04]  /*4310*/  STS.128 [R234+UR10], R168 ;  /* 0x000000a8ea007988 */ /* 0x000fe80008000c0a */
[----:B------:R-:W-:Y:S04]  /*4320*/  STS.128 [R233+UR10], R172 ;  /* 0x000000ace9007988 */ /* 0x000fe80008000c0a */
[----:B------:R-:W-:Y:S04]  /*4330*/  STS.128 [R232+UR10], R176 ;  /* 0x000000b0e8007988 */ /* 0x000fe80008000c0a */
[----:B------:R-:W-:Y:S04]  /*4340*/  STS.128 [R231+UR10], R180 ;  /* 0x000000b4e7007988 */ /* 0x000fe80008000c0a */
[----:B-----5:R-:W-:Y:S04]  /*4350*/  STS.128 [R230+UR10], R184 ;  /* 0x000000b8e6007988 */ /* 0x020fe80008000c0a */
[----:B---3--:R-:W-:Y:S04]  /*4360*/  STS.128 [R199+UR10], R188 ;  /* 0x000000bcc7007988 */ /* 0x008fe80008000c0a */
        /* <DEDUP_REMOVED lines=47> */
[----:B------:R0:W-:Y:S02]  /*4660*/  STS.128 [R0+UR10], R4 ;  /* 0x0000000400007988 */ /* 0x0001e40008000c0a */
[----:B0-----:R-:W-:-:S02]  /*4670*/  LOP3.LUT R5, R0, 0x10, RZ, 0x3c, !PT ;  /* 0x0000001000057812 */ /* 0x001fc400078e3cff */
[C---:B------:R-:W-:Y:S02]  /*4680*/  LOP3.LUT R6, R0.reuse, 0x20, RZ, 0x3c, !PT ;  /* 0x0000002000067812 */ /* 0x040fe400078e3cff */
[----:B------:R-:W-:Y:S01]  /*4690*/  LOP3.LUT R7, R0, 0x30, RZ, 0x3c, !PT ;  /* 0x0000003000077812 */ /* 0x000fe200078e3cff */
        /* <DEDUP_REMOVED lines=23> */
[----:B------:R1:W-:Y:S04]  /*4810*/  STS.128 [R199+UR10], R60 ;  /* 0x0000003cc7007988 */ /* 0x0003e80008000c0a */
[----:B------:R2:W-:Y:S01]  /*4820*/  STS.128 [R198+UR10], R64 ;  /* 0x00000040c6007988 */ /* 0x0005e20008000c0a */
[----:B------:R-:W-:Y:S06]  /*4830*/  BAR.SYNC.DEFER_BLOCKING 0x0 ;  /* 0x0000000000007b1d */ /* 0x000fec0000010000 */
[----:B-1----:R-:W3:Y:S01]  /*4840*/  LDL.LU R60, [R1+0x9c] ;  /* 0x00009c00013c7983 */ /* 0x002ee20000300800 */
[----:B--2---:R-:W1:Y:S03]  /*4850*/  S2R R198, SR_TID.X ;  /* 0x0000000000c67919 */ /* 0x004e660000002100 */
[----:B------:R-:W2:Y:S04]  /*4860*/  LDL.LU R61, [R1+0x98] ;  /* 0x00009800013d7983 */ /* 0x000ea80000300800 */
[----:B------:R-:W5:Y:S04]  /*4870*/  LDL.LU R63, [R1+0x94] ;  /* 0x00009400013f7983 */ /* 0x000f680000300800 */
[----:B------:R-:W3:Y:S04]  /*4880*/  LDL.LU R64, [R1+0x90] ;  /* 0x0000900001407983 */ /* 0x000ee80000300800 */
[----:B------:R-:W3:Y:S04]  /*4890*/  LDL.LU R65, [R1+0x8c] ;  /* 0x00008c0001417983 */ /* 0x000ee80000300800 */
[----:B------:R-:W5:Y:S04]  /*48a0*/  LDL.LU R62, [R1+0x88] ;  /* 0x00008800013e7983 */ /* 0x000f680000300800 */
[----:B------:R-:W0:Y:S01]  /*48b0*/  LDSM.16.M88.4 R48, [R2] ;  /* 0x000000000230783b */ /* 0x000e220000000200 */
[----:B-1----:R-:W-:-:S05]  /*48c0*/  LOP3.LUT R198, R198, 0x60, RZ, 0xc0, !PT ;  /* 0x00000060c6c67812 */ /* 0x002fca00078ec0ff */
[----:B------:R-:W-:-:S04]  /*48d0*/  IMAD.SHL.U32 R198, R198, 0x8, RZ ;  /* 0x00000008c6c67824 */ /* 0x000fc800078e00ff */
[----:B------:R-:W-:Y:S02]  /*48e0*/  IMAD.SHL.U32 R4, R198, 0x4, RZ ;  /* 0x00000004c6047824 */ /* 0x000fe400078e00ff */
[----:B------:R-:W5:Y:S04]  /*48f0*/  LDL.LU R198, [R1+0x84] ;  /* 0x0000840001c67983 */ /* 0x000f680000300800 */
[----:B------:R-:W5:Y:S04]  /*4900*/  LDL.LU R59, [R1+0x80] ;  /* 0x00008000013b7983 */ /* 0x000f680000300800 */
[----:B------:R-:W5:Y:S04]  /*4910*/  LDL.LU R57, [R1+0x7c] ;  /* 0x00007c0001397983 */ /* 0x000f680000300800 */
[----:B------:R-:W5:Y:S04]  /*4920*/  LDL.LU R47, [R1+0x78] ;  /* 0x00007800012f7983 */ /* 0x000f680000300800 */
[----:B------:R-:W5:Y:S04]  /*4930*/  LDL.LU R45, [R1+0x74] ;  /* 0x00007400012d7983 */ /* 0x000f680000300800 */
[----:B------:R-:W5:Y:S01]  /*4940*/  LDL.LU R43, [R1+0x70] ;  /* 0x00007000012b7983 */ /* 0x000f620000300800 */
[----:B------:R-:W-:-:S04]  /*4950*/  IADD3 R4, P0, P2, R240, UR26, R4 ;  /* 0x0000001af0047c10 */ /* 0x000fc8000fa1e004 */
[----:B------:R-:W-:Y:S01]  /*4960*/  IADD3.X R5, PT, PT, RZ, UR27, RZ, P0, P2 ;  /* 0x0000001bff057c10 */ /* 0x000fe200087e44ff */
[----:B------:R-:W1:Y:S01]  /*4970*/  LDCU.64 UR26, c[0x0][0x390] ;  /* 0x00007200ff1a77ac */ /* 0x000e620008000a00 */
[----:B------:R-:W-:-:S04]  /*4980*/  LEA R6, P0, R249, UR4, 0x2 ;  /* 0x00000004f9067c11 */ /* 0x000fc8000f8010ff */
[----:B------:R-:W-:Y:S01]  /*4990*/  LEA.HI.X R249, R249, UR5, RZ, 0x2, P0 ;  /* 0x00000005f9f97c11 */ /* 0x000fe200080f14ff */
[----:B------:R-:W4:Y:S01]  /*49a0*/  LDCU.64 UR4, c[0x0][0x390] ;  /* 0x00007200ff0477ac */ /* 0x000f220008000a00 */
[----:B------:R-:W-:Y:S01]  /*49b0*/  IADD3 R6, P0, PT, R240, R6, RZ ;  /* 0x00000006f0067210 */ /* 0x000fe20007f1e0ff */
[C---:B------:R-:W-:Y:S01]  /*49c0*/  IMAD.SHL.U32 R0, R246.reuse, 0x100, RZ ;  /* 0x00000100f6007824 */ /* 0x040fe200078e00ff */
[----:B0-----:R0:W-:Y:S01]  /*49d0*/  STG.E desc[UR12][R4.64+0x300], R8 ;  /* 0x0003000804007986 */ /* 0x0011e2000c10190c */
[----:B------:R-:W-:Y:S02]  /*49e0*/  LEA R56, P2, R246, UR30, 0xa ;  /* 0x0000001ef6387c11 */ /* 0x000fe4000f8450ff */
[----:B------:R-:W-:Y:S01]  /*49f0*/  IMAD.X R7, RZ, RZ, R249, P0 ;  /* 0x000000ffff077224 */ /* 0x000fe200000e06f9 */
[----:B------:R-:W-:Y:S04]  /*4a00*/  STG.E desc[UR12][R4.64], R196 ;  /* 0x000000c404007986 */ /* 0x000fe8000c10190c */
[----:B------:R-:W-:Y:S01]  /*4a10*/  STG.E desc[UR12][R4.64+0x80], R228 ;  /* 0x000080e404007986 */ /* 0x000fe2000c10190c */
[C---:B-1----:R-:W-:Y:S01]  /*4a20*/  LEA R42, P0, R248.reuse, UR26, 0xa ;  /* 0x0000001af82a7c11 */ /* 0x042fe2000f8050ff */
[----:B0-----:R-:W-:-:S02]  /*4a30*/  IMAD.SHL.U32 R8, R248, 0x100, RZ ;  /* 0x00000100f8087824 */ /* 0x001fc400078e00ff */
[----:B------:R-:W-:Y:S04]  /*4a40*/  STG.E desc[UR12][R4.64+0x100], R160 ;  /* 0x000100a004007986 */ /* 0x000fe8000c10190c */
[----:B------:R-:W-:Y:S04]  /*4a50*/  STG.E desc[UR12][R4.64+0x180], R192 ;  /* 0x000180c004007986 */ /* 0x000fe8000c10190c */
[----:B------:R-:W-:Y:S04]  /*4a60*/  STG.E desc[UR12][R4.64+0x200], R96 ;  /* 0x0002006004007986 */ /* 0x000fe8000c10190c */
[----:B------:R-:W-:Y:S04]  /*4a70*/  STG.E desc[UR12][R4.64+0x280], R128 ;  /* 0x0002808004007986 */ /* 0x000fe8000c10190c */
[----:B------:R0:W-:Y:S01]  /*4a80*/  STG.E desc[UR12][R4.64+0x380], R48 ;  /* 0x0003803004007986 */ /* 0x0001e2000c10190c */
[----:B------:R-:W-:Y:S01]  /*4a90*/  LEA.HI.X R8, R8, UR27, RZ, 0x2, P0 ;  /* 0x0000001b08087c11 */ /* 0x000fe200080f14ff */
[----:B------:R-:W-:-:S02]  /*4aa0*/  IMAD.SHL.U32 R37, R247, 0x100, RZ ;  /* 0x00000100f7257824 */ /* 0x000fc400078e00ff */
[----:B------:R1:W-:Y:S01]  /*4ab0*/  STG.E desc[UR12][R6.64+0x300], R9 ;  /* 0x0003000906007986 */ /* 0x0003e2000c10190c */
[----:B------:R-:W-:Y:S01]  /*4ac0*/  LEA R58, P0, R247, UR28, 0xa ;  /* 0x0000001cf73a7c11 */ /* 0x000fe2000f8050ff */
[----:B------:R-:W-:Y:S01]  /*4ad0*/  IMAD.SHL.U32 R39, R242, 0x100, RZ ;  /* 0x00000100f2277824 */ /* 0x000fe200078e00ff */
[----:B------:R-:W2:Y:S01]  /*4ae0*/  LDCU.64 UR26, c[0x0][0x390] ;  /* 0x00007200ff1a77ac */ /* 0x000ea20008000a00 */
[C---:B0-----:R-:W-:Y:S01]  /*4af0*/  IMAD.SHL.U32 R5, R245.reuse, 0x100, RZ ;  /* 0x00000100f5057824 */ /* 0x041fe200078e00ff */
[----:B----4-:R-:W-:Y:S01]  /*4b00*/  LEA R48, P3, R245, UR4, 0xa ;  /* 0x00000004f5307c11 */ /* 0x010fe2000f8650ff */
[----:B------:R-:W-:Y:S01]  /*4b10*/  IMAD.SHL.U32 R4, R243, 0x100, RZ ;  /* 0x00000100f3047824 */ /* 0x000fe200078e00ff */
[----:B-1----:R-:W-:Y:S01]  /*4b20*/  LEA.HI.X R9, R0, UR31, RZ, 0x2, P2 ;  /* 0x0000001f00097c11 */ /* 0x002fe200090f14ff */
[----:B------:R-:W-:Y:S01]  /*4b30*/  IMAD.SHL.U32 R52, R239, 0x100, RZ ;  /* 0x00000100ef347824 */ /* 0x000fe200078e00ff */
[----:B------:R-:W-:Y:S02]  /*4b40*/  LEA R46, P2, R243, UR34, 0xa ;  /* 0x00000022f32e7c11 */ /* 0x000fe4000f8450ff */
[----:B------:R-:W-:Y:S01]  /*4b50*/  LEA.HI.X R5, R5, UR5, RZ, 0x2, P3 ;  /* 0x0000000505057c11 */ /* 0x000fe200098f14ff */
[----:B------:R-:W-:Y:S01]  /*4b60*/  STG.E desc[UR12][R6.64], R197 ;  /* 0x000000c506007986 */ /* 0x000fe2000c10190c */
[----:B------:R-:W-:Y:S01]  /*4b70*/  LEA R44, P3, R242, UR36, 0xa ;  /* 0x00000024f22c7c11 */ /* 0x000fe2000f8650ff */
[----:B------:R-:W5:Y:S01]  /*4b80*/  LDCU.64 UR4, c[0x0][0x390] ;  /* 0x00007200ff0477ac */ /* 0x000f620008000a00 */
[----:B------:R-:W-:Y:S01]  /*4b90*/  LEA.HI.X R4, R4, UR35, RZ, 0x2, P2 ;  /* 0x0000002304047c11 */ /* 0x000fe200090f14ff */
[----:B------:R-:W-:Y:S01]  /*4ba0*/  STG.E desc[UR12][R6.64+0x80], R229 ;  /* 0x000080e506007986 */ /* 0x000fe2000c10190c */
[----:B------:R-:W-:-:S02]  /*4bb0*/  LEA R239, P2, R239, UR40, 0xa ;  /* 0x00000028efef7c11 */ /* 0x000fc4000f8450ff */
[----:B------:R-:W-:Y:S01]  /*4bc0*/  LEA.HI.X R37, R37, UR29, RZ, 0x2, P0 ;  /* 0x0000001d25257c11 */ /* 0x000fe200080f14ff */
[----:B------:R-:W-:Y:S01]  /*4bd0*/  STG.E desc[UR12][R6.64+0x100], R161 ;  /* 0x000100a106007986 */ /* 0x000fe2000c10190c */
[----:B------:R-:W-:-:S03]  /*4be0*/  LEA.HI.X R39, R39, UR37, RZ, 0x2, P3 ;  /* 0x0000002527277c11 */ /* 0x000fc600098f14ff */
[----:B------:R-:W-:Y:S01]  /*4bf0*/  STG.E desc[UR12][R6.64+0x180], R193 ;  /* 0x000180c106007986 */ /* 0x000fe2000c10190c */
[----:B------:R-:W-:-:S03]  /*4c00*/  IMAD.SHL.U32 R54, R238, 0x100, RZ ;  /* 0x00000100ee367824 */ /* 0x000fc600078e00ff */
[----:B------:R-:W-:Y:S04]  /*4c10*/  STG.E desc[UR12][R6.64+0x200], R97 ;  /* 0x0002006106007986 */ /* 0x000fe8000c10190c */
[----:B------:R-:W-:Y:S04]  /*4c20*/  STG.E desc[UR12][R6.64+0x280], R129 ;  /* 0x0002808106007986 */ /* 0x000fe8000c10190c */
[----:B------:R0:W-:Y:S01]  /*4c30*/  STG.E desc[UR12][R6.64+0x380], R49 ;  /* 0x0003803106007986 */ /* 0x0001e2000c10190c */
[----:B------:R-:W-:Y:S01]  /*4c40*/  LEA R38, P3, R238, UR42, 0xa ;  /* 0x0000002aee267c11 */ /* 0x000fe2000f8650ff */
[----:B------:R-:W-:Y:S01]  /*4c50*/  IMAD.SHL.U32 R55, R236, 0x100, RZ ;  /* 0x00000100ec377824 */ /* 0x000fe200078e00ff */
[----:B------:R-:W-:Y:S01]  /*4c60*/  LEA.HI.X R52, R52, UR41, RZ, 0x2, P2 ;  /* 0x0000002934347c11 */ /* 0x000fe200090f14ff */
[----:B------:R-:W-:Y:S01]  /*4c70*/  IMAD.SHL.U32 R41, R3, 0x100, RZ ;  /* 0x0000010003297824 */ /* 0x000fe200078e00ff */
[----:B------:R-:W-:Y:S01]  /*4c80*/  LEA.HI.X R54, R54, UR43, RZ, 0x2, P3 ;  /* 0x0000002b36367c11 */ /* 0x000fe200098f14ff */
[----:B------:R-:W-:Y:S01]  /*4c90*/  IMAD.SHL.U32 R0, R241, 0x100, RZ ;  /* 0x00000100f1007824 */ /* 0x000fe200078e00ff */
[----:B------:R-:W1:Y:S01]  /*4ca0*/  LDCU.64 UR28, c[0x0][0x390] ;  /* 0x00007200ff1c77ac */ /* 0x000e620008000a00 */
[----:B------:R-:W-:Y:S01]  /*4cb0*/  IMAD.SHL.U32 R53, R237, 0x100, RZ ;  /* 0x00000100ed357824 */ /* 0x000fe200078e00ff */
[----:B------:R-:W4:Y:S01]  /*4cc0*/  LDCU.64 UR34, c[0x0][0x390] ;  /* 0x00007200ff2277ac */ /* 0x000f220008000a00 */
[C---:B0-----:R-:W-:Y:S01]  /*4cd0*/  IMAD.SHL.U32 R7, R244.reuse, 0x100, RZ ;  /* 0x00000100f4077824 */ /* 0x041fe200078e00ff */
[----:B------:R-:W-:-:S02]  /*4ce0*/  LEA R244, P0, R244, UR32, 0xa ;  /* 0x00000020f4f47c11 */ /* 0x000fc4000f8050ff */
[----:B------:R-:W-:Y:S01]  /*4cf0*/  LEA R6, P2, R236, UR46, 0xa ;  /* 0x0000002eec067c11 */ /* 0x000fe2000f8450ff */
[----:B------:R-:W0:Y:S01]  /*4d00*/  LDCU.64 UR30, c[0x0][0x390] ;  /* 0x00007200ff1e77ac */ /* 0x000e220008000a00 */
[----:B------:R-:W-:Y:S01]  /*4d10*/  LEA.HI.X R7, R7, UR33, RZ, 0x2, P0 ;  /* 0x0000002107077c11 */ /* 0x000fe200080f14ff */
[----:B------:R-:W0:Y:S01]  /*4d20*/  LDCU.64 UR32, c[0x0][0x390] ;  /* 0x00007200ff2077ac */ /* 0x000e220008000a00 */
[----:B------:R-:W-:Y:S02]  /*4d30*/  LEA R230, P3, R3, UR48, 0xa ;  /* 0x0000003003e67c11 */ /* 0x000fe4000f8650ff */
[----:B------:R-:W-:Y:S02]  /*4d40*/  LEA.HI.X R55, R55, UR47, RZ, 0x2, P2 ;  /* 0x0000002f37377c11 */ /* 0x000fe400090f14ff */
[----:B------:R-:W-:Y:S02]  /*4d50*/  LEA R40, P0, R241, UR38, 0xa ;  /* 0x00000026f1287c11 */ /* 0x000fe4000f8050ff */
[----:B------:R-:W-:-:S02]  /*4d60*/  LEA.HI.X R199, R41, UR49, RZ, 0x2, P3 ;  /* 0x0000003129c77c11 */ /* 0x000fc400098f14ff */
[----:B------:R-:W-:Y:S01]  /*4d70*/  LEA.HI.X R0, R0, UR39, RZ, 0x2, P0 ;  /* 0x0000002700007c11 */ /* 0x000fe200080f14ff */
[----:B------:R-:W0:Y:S01]  /*4d80*/  S2R R41, SR_TID.X ;  /* 0x0000000000297919 */ /* 0x000e220000002100 */
[----:B------:R-:W-:-:S04]  /*4d90*/  LEA R36, P0, R237, UR44, 0xa ;  /* 0x0000002ced247c11 */ /* 0x000fc8000f8050ff */
[----:B------:R-:W-:Y:S02]  /*4da0*/  LEA.HI.X R53, R53, UR45, RZ, 0x2, P0 ;  /* 0x0000002d35357c11 */ /* 0x000fe400080f14ff */
[C---:B------:R-:W-:Y:S02]  /*4db0*/  IADD3 R58, P5, PT, R240.reuse, R58, RZ ;  /* 0x0000003af03a7210 */ /* 0x040fe40007fbe0ff */
[----:B------:R-:W-:-:S05]  /*4dc0*/  IADD3 R48, P6, PT, R240, R48, RZ ;  /* 0x00000030f0307210 */ /* 0x000fca0007fde0ff */
[----:B------:R-:W-:Y:S01]  /*4dd0*/  IMAD.X R49, RZ, RZ, R5, P6 ;  /* 0x000000ffff317224 */ /* 0x000fe200030e0605 */
[----:B------:R-:W-:Y:S02]  /*4de0*/  IADD3 R40, P6, PT, R240, R40, RZ ;  /* 0x00000028f0287210 */ /* 0x000fe40007fde0ff */
[----:B0-----:R-:W-:-:S04]  /*4df0*/  SHF.R.U32.HI R41, RZ, 0x5, R41 ;  /* 0x00000005ff297819 */ /* 0x001fc80000011629 */
[----:B------:R-:W-:-:S04]  /*4e00*/  SGXT.U32 R41, R41, 0x2 ;  /* 0x000000022929781a */ /* 0x000fc80000000000 */
[----:B------:R-:W-:Y:S02]  /*4e10*/  LOP3.LUT R41, R41, 0x78, RZ, 0xfc, !PT ;  /* 0x0000007829297812 */ /* 0x000fe400078efcff */
[----:B--2---:R-:W-:-:S04]  /*4e20*/  LEA R3, P2, R61, UR14, 0x2 ;  /* 0x0000000e3d037c11 */ /* 0x004fc8000f8410ff */
[----:B------:R-:W-:Y:S01]  /*4e30*/  LEA.HI.X R61, R61, UR15, RZ, 0x2, P2 ;  /* 0x0000000f3d3d7c11 */ /* 0x000fe200090f14ff */
[----:B------:R-:W0:Y:S01]  /*4e40*/  LDCU.64 UR14, c[0x0][0x390] ;  /* 0x00007200ff0e77ac */ /* 0x000e220008000a00 */
[----:B---3--:R-:W-:-:S04]  /*4e50*/  LEA R246, P2, R65, UR20, 0x2 ;  /* 0x0000001441f67c11 */ /* 0x008fc8000f8410ff */
[----:B------:R-:W-:Y:S02]  /*4e60*/  LEA.HI.X R66, R65, UR21, RZ, 0x2, P2 ;  /* 0x0000001541427c11 */ /* 0x000fe400090f14ff */
[----:B------:R-:W-:Y:S02]  /*4e70*/  LEA R128, P0, R60, UR8, 0x2 ;  /* 0x000000083c807c11 */ /* 0x000fe4000f8010ff */
[----:B-----5:R-:W-:-:S04]  /*4e80*/  LEA R65, P2, R59, UR4, 0x2 ;  /* 0x000000043b417c11 */ /* 0x020fc8000f8410ff */
[----:B------:R-:W-:Y:S02]  /*4e90*/  LEA.HI.X R161, R59, UR5, RZ, 0x2, P2 ;  /* 0x000000053ba17c11 */ /* 0x000fe400090f14ff */
[----:B------:R-:W-:Y:S01]  /*4ea0*/  LEA.HI.X R60, R60, UR9, RZ, 0x2, P0 ;  /* 0x000000093c3c7c11 */ /* 0x000fe200080f14ff */
[----:B------:R-:W2:Y:S01]  /*4eb0*/  LDCU.64 UR8, c[0x0][0x390] ;  /* 0x00007200ff0877ac */ /* 0x000ea20008000a00 */
[----:B------:R-:W-:Y:S02]  /*4ec0*/  LEA R242, P3, R63, UR16, 0x2 ;  /* 0x000000103ff27c11 */ /* 0x000fe4000f8610ff */
[----:B-1----:R-:W-:Y:S01]  /*4ed0*/  LEA R192, P4, R47, UR28, 0x2 ;  /* 0x0000001c2fc07c11 */ /* 0x002fe2000f8810ff */
[----:B------:R-:W-:Y:S01]  /*4ee0*/  IMAD.X R59, RZ, RZ, R37, P5 ;  /* 0x000000ffff3b7224 */ /* 0x000fe200028e0625 */
[----:B------:R-:W1:Y:S01]  /*4ef0*/  LDCU.64 UR4, c[0x0][0x390] ;  /* 0x00007200ff0477ac */ /* 0x000e620008000a00 */
[----:B------:R-:W-:-:S04]  /*4f00*/  LEA R193, P2, R43, UR32, 0x2 ;  /* 0x000000202bc17c11 */ /* 0x000fc8000f8410ff */
[----:B------:R-:W-:Y:S02]  /*4f10*/  LEA.HI.X R236, R43, UR33, RZ, 0x2, P2 ;  /* 0x000000212bec7c11 */ /* 0x000fe400090f14ff */
[----:B------:R-:W3:Y:S01]  /*4f20*/  S2R R43, SR_TID.X ;  /* 0x00000000002b7919 */ /* 0x000ee20000002100 */
[----:B------:R-:W-:Y:S01]  /*4f30*/  LEA.HI.X R63, R63, UR17, RZ, 0x2, P3 ;  /* 0x000000113f3f7c11 */ /* 0x000fe200098f14ff */
[----:B------:R-:W5:Y:S01]  /*4f40*/  LDCU.64 UR16, c[0x0][0x390] ;  /* 0x00007200ff1077ac */ /* 0x000f620008000a00 */
[----:B------:R-:W-:Y:S02]  /*4f50*/  LEA R248, P3, R62, UR22, 0x2 ;  /* 0x000000163ef87c11 */ /* 0x000fe4000f8610ff */
[----:B------:R-:W-:Y:S02]  /*4f60*/  LEA R245, P0, R64, UR18, 0x2 ;  /* 0x0000001240f57c11 */ /* 0x000fe4000f8010ff */
[----:B------:R-:W-:Y:S02]  /*4f70*/  LEA.HI.X R67, R62, UR23, RZ, 0x2, P3 ;  /* 0x000000173e437c11 */ /* 0x000fe400098f14ff */
[----:B------:R-:W-:-:S02]  /*4f80*/  LEA R96, P3, R57, UR26, 0x2 ;  /* 0x0000001a39607c11 */ /* 0x000fc4000f8610ff */
[----:B------:R-:W-:Y:S02]  /*4f90*/  LEA.HI.X R64, R64, UR19, RZ, 0x2, P0 ;  /* 0x0000001340407c11 */ /* 0x000fe400080f14ff */
[----:B------:R-:W-:Y:S02]  /*4fa0*/  LEA R62, P0, R198, UR24, 0x2 ;  /* 0x00000018c63e7c11 */ /* 0x000fe4000f8010ff */
[----:B------:R-:W-:Y:S02]  /*4fb0*/  LEA.HI.X R197, R47, UR29, RZ, 0x2, P4 ;  /* 0x0000001d2fc57c11 */ /* 0x000fe4000a0f14ff */
[----:B------:R-:W-:Y:S02]  /*4fc0*/  LEA.HI.X R196, R57, UR27, RZ, 0x2, P3 ;  /* 0x0000001b39c47c11 */ /* 0x000fe400098f14ff */
[----:B--2---:R-:W-:Y:S02]  /*4fd0*/  LEA R238, P4, R250, UR8, 0x2 ;  /* 0x00000008faee7c11 */ /* 0x004fe4000f8810ff */
[----:B----4-:R-:W-:-:S02]  /*4fe0*/  LEA R228, P3, R251, UR34, 0x2 ;  /* 0x00000022fbe47c11 */ /* 0x010fc4000f8610ff */
[----:B------:R-:W-:Y:S02]  /*4ff0*/  LEA.HI.X R160, R198, UR25, RZ, 0x2, P0 ;  /* 0x00000019c6a07c11 */ /* 0x000fe400080f14ff */
[----:B------:R-:W-:Y:S02]  /*5000*/  LEA R97, P0, R45, UR30, 0x2 ;  /* 0x0000001e2d617c11 */ /* 0x000fe4000f8010ff */
[----:B---3--:R-:W-:-:S04]  /*5010*/  SHF.R.U32.HI R43, RZ, 0x5, R43 ;  /* 0x00000005ff2b7819 */ /* 0x008fc8000001162b */
[----:B------:R-:W-:Y:S02]  /*5020*/  SGXT.U32 R43, R43, 0x2 ;  /* 0x000000022b2b781a */ /* 0x000fe40000000000 */
[----:B------:R-:W-:Y:S02]  /*5030*/  LEA.HI.X R237, R250, UR9, RZ, 0x2, P4 ;  /* 0x00000009faed7c11 */ /* 0x000fe4000a0f14ff */
[----:B------:R-:W-:Y:S02]  /*5040*/  LEA.HI.X R241, R251, UR35, RZ, 0x2, P3 ;  /* 0x00000023fbf17c11 */ /* 0x000fe400098f14ff */
[----:B------:R-:W-:Y:S02]  /*5050*/  LOP3.LUT R43, R43, 0x74, RZ, 0xfc, !PT ;  /* 0x000000742b2b7812 */ /* 0x000fe400078efcff */
[C---:B------:R-:W-:Y:S02]  /*5060*/  IADD3 R42, P4, PT, R240.reuse, R42, RZ ;  /* 0x0000002af02a7210 */ /* 0x040fe40007f9e0ff */
[----:B------:R-:W-:-:S02]  /*5070*/  IADD3 R56, P3, PT, R240, R56, RZ ;  /* 0x00000038f0387210 */ /* 0x000fc40007f7e0ff */
[----:B------:R-:W-:Y:S02]  /*5080*/  LEA.HI.X R229, R45, UR31, RZ, 0x2, P0 ;  /* 0x0000001f2de57c11 */ /* 0x000fe400080f14ff */
[----:B0-----:R-:W-:Y:S01]  /*5090*/  LEA R198, P0, R43, UR14, 0xa ;  /* 0x0000000e2bc67c11 */ /* 0x001fe2000f8050ff */
[----:B------:R-:W-:Y:S01]  /*50a0*/  IMAD.X R43, RZ, RZ, R8, P4 ;  /* 0x000000ffff2b7224 */ /* 0x000fe200020e0608 */
[C---:B------:R-:W-:Y:S01]  /*50b0*/  IADD3 R8, P4, PT, R240.reuse, R244, RZ ;  /* 0x000000f4f0087210 */ /* 0x040fe20007f9e0ff */
[----:B------:R-:W-:Y:S01]  /*50c0*/  IMAD.X R57, RZ, RZ, R9, P3 ;  /* 0x000000ffff397224 */ /* 0x000fe200018e0609 */
[C---:B------:R-:W-:Y:S02]  /*50d0*/  IADD3 R46, P5, PT, R240.reuse, R46, RZ ;  /* 0x0000002ef02e7210 */ /* 0x040fe40007fbe0ff */
[C---:B------:R-:W-:Y:S01]  /*50e0*/  IADD3 R44, P3, PT, R240.reuse, R44, RZ ;  /* 0x0000002cf02c7210 */ /* 0x040fe20007f7e0ff */
[----:B------:R-:W-:Y:S01]  /*50f0*/  IMAD.X R9, RZ, RZ, R7, P4 ;  /* 0x000000ffff097224 */ /* 0x000fe200020e0607 */
[----:B-----5:R-:W-:Y:S01]  /*5100*/  LEA R231, P2, R41, UR16, 0xa ;  /* 0x0000001029e77c11 */ /* 0x020fe2000f8450ff */
[----:B------:R-:W-:Y:S01]  /*5110*/  IMAD.X R47, RZ, RZ, R4, P5 ;  /* 0x000000ffff2f7224 */ /* 0x000fe200028e0604 */
[C---:B------:R-:W-:Y:S01]  /*5120*/  IADD3 R4, P4, PT, R240.reuse, R239, RZ ;  /* 0x000000eff0047210 */ /* 0x040fe20007f9e0ff */
        /* <DEDUP_REMOVED lines=9> */
[----:B------:R-:W-:-:S02]  /*51c0*/  IADD3 R242, P3, PT, R240, R242, RZ ;  /* 0x000000f2f0f27210 */ /* 0x000fc40007f7e0ff */
        /* <DEDUP_REMOVED lines=24> */
[----:B------:R-:W2:Y:S01]  /*5350*/  LDL.LU R230, [R1+0xac] ;  /* 0x0000ac0001e67983 */ /* 0x000ea20000300800 */
[----:B------:R-:W-:-:S03]  /*5360*/  IADD3 R236, P6, PT, R240, R198, RZ ;  /* 0x000000c6f0ec7210 */ /* 0x000fc60007fde0ff */
[----:B------:R-:W3:Y:S01]  /*5370*/  LDL.LU R198, [R1+0xa8] ;  /* 0x0000a80001c67983 */ /* 0x000ee20000300800 */
[----:B------:R-:W-:Y:S01]  /*5380*/  IMAD.X R67, RZ, RZ, R197, P5 ;  /* 0x000000ffff437224 */ /* 0x000fe200028e06c5 */
[----:B------:R-:W-:Y:S01]  /*5390*/  IADD3 R196, P5, PT, R240, R238, RZ ;  /* 0x000000eef0c47210 */ /* 0x000fe20007fbe0ff */
[----:B------:R-:W-:Y:S01]  /*53a0*/  IMAD.X R193, RZ, RZ, R241, P4 ;  /* 0x000000ffffc17224 */ /* 0x000fe200020e06f1 */
[----:B-1----:R-:W-:Y:S01]  /*53b0*/  LEA R241, P4, R252, UR4, 0xa ;  /* 0x00000004fcf17c11 */ /* 0x002fe2000f8850ff */
[----:B------:R-:W-:Y:S01]  /*53c0*/  IMAD.X R229, RZ, RZ, R199, P3 ;  /* 0x000000ffffe57224 */ /* 0x000fe200018e06c7 */
[----:B------:R-:W0:Y:S01]  /*53d0*/  LDSM.16.M88.4 R52, [R2+0x100] ;  /* 0x000100000234783b */ /* 0x000e220000000200 */
[----:B------:R-:W-:Y:S01]  /*53e0*/  IMAD.X R197, RZ, RZ, R237, P5 ;  /* 0x000000ffffc57224 */ /* 0x000fe200028e06ed */
[C---:B------:R-:W-:Y:S02]  /*53f0*/  IADD3 R238, P5, PT, R240.reuse, R231, RZ ;  /* 0x000000e7f0ee7210 */ /* 0x040fe40007fbe0ff */
[----:B------:R-:W4:Y:S04]  /*5400*/  LDL.LU R231, [R1+0xa4] ;  /* 0x0000a40001e77983 */ /* 0x000f280000300800 */
[----:B------:R-:W5:Y:S01]  /*5410*/  LDL.LU R199, [R1+0xa0] ;  /* 0x0000a00001c77983 */ /* 0x000f620000300800 */
[----:B------:R-:W-:-:S03]  /*5420*/  IADD3 R240, P3, PT, R240, R241, RZ ;  /* 0x000000f1f0f07210 */ /* 0x000fc60007f7e0ff */
[----:B------:R-:W4:Y:S04]  /*5430*/  LDL.LU R239, [R1+0x4] ;  /* 0x0000040001ef7983 */ /* 0x000f280000300800 */
[----:B------:R-:W4:Y:S04]  /*5440*/  LDL.LU R237, [R1+0x8] ;  /* 0x0000080001ed7983 */ /* 0x000f280000300800 */
[----:B------:R-:W4:Y:S04]  /*5450*/  LDL.LU R0, [R1+0xc] ;  /* 0x00000c0001007983 */ /* 0x000f280000300800 */
[----:B------:R-:W4:Y:S04]  /*5460*/  LDL.LU R3, [R1+0x68] ;  /* 0x0000680001037983 */ /* 0x000f280000300800 */
[----:B------:R-:W4:Y:S04]  /*5470*/  LDL.LU R241, [R1+0x64] ;  /* 0x0000640001f17983 */ /* 0x000f280000300800 */
[----:B--2---:R-:W-:Y:S04]  /*5480*/  STG.E desc[UR12][R128.64+0x80], R230 ;  /* 0x000080e680007986 */ /* 0x004fe8000c10190c */
[----:B---3--:R1:W-:Y:S04]  /*5490*/  STG.E desc[UR12][R128.64], R198 ;  /* 0x000000c680007986 */ /* 0x0083e8000c10190c */
[----:B-1----:R-:W2:Y:S04]  /*54a0*/  LDL.LU R198, [R1+0x60] ;  /* 0x0000600001c67983 */ /* 0x002ea80000300800 */
[----:B------:R-:W3:Y:S04]  /*54b0*/  LDL.LU R230, [R1] ;  /* 0x0000000001e67983 */ /* 0x000ee80000300800 */
[----:B------:R-:W-:Y:S04]  /*54c0*/  STG.E desc[UR12][R128.64+0x100], R162 ;  /* 0x000100a280007986 */ /* 0x000fe8000c10190c */
[----:B------:R-:W-:Y:S04]  /*54d0*/  STG.E desc[UR12][R128.64+0x180], R194 ;  /* 0x000180c280007986 */ /* 0x000fe8000c10190c */
[----:B------:R-:W-:Y:S04]  /*54e0*/  STG.E desc[UR12][R128.64+0x200], R98 ;  /* 0x0002006280007986 */ /* 0x000fe8000c10190c */
[----:B------:R-:W-:Y:S04]  /*54f0*/  STG.E desc[UR12][R128.64+0x280], R130 ;  /* 0x0002808280007986 */ /* 0x000fe8000c10190c */
[----:B------:R-:W-:Y:S04]  /*5500*/  STG.E desc[UR12][R128.64+0x300], R10 ;  /* 0x0003000a80007986 */ /* 0x000fe8000c10190c */
[----:B------:R-:W-:Y:S04]  /*5510*/  STG.E desc[UR12][R128.64+0x380], R50 ;  /* 0x0003803280007986 */ /* 0x000fe8000c10190c */
[----:B-----5:R-:W-:Y:S04]  /*5520*/  STG.E desc[UR12][R250.64], R199 ;  /* 0x000000c7fa007986 */ /* 0x020fe8000c10190c */
[----:B----4-:R-:W-:Y:S04]  /*5530*/  STG.E desc[UR12][R250.64+0x80], R231 ;  /* 0x000080e7fa007986 */ /* 0x010fe8000c10190c */
[----:B------:R-:W-:Y:S04]  /*5540*/  STG.E desc[UR12][R250.64+0x100], R163 ;  /* 0x000100a3fa007986 */ /* 0x000fe8000c10190c */
        /* <DEDUP_REMOVED lines=11> */
[----:B0-----:R-:W-:Y:S04]  /*5600*/  STG.E desc[UR12][R242.64+0x380], R52 ;  /* 0x00038034f2007986 */ /* 0x001fe8000c10190c */
[----:B------:R-:W0:Y:S04]  /*5610*/  LDSM.16.M88.4 R128, [R2+0x200] ;  /* 0x000200000280783b */ /* 0x000e280000000200 */
[----:B---3--:R-:W-:Y:S04]  /*5620*/  STG.E desc[UR12][R242.64], R230 ;  /* 0x000000e6f2007986 */ /* 0x008fe8000c10190c */
        /* <DEDUP_REMOVED lines=16> */
[----:B------:R1:W-:Y:S04]  /*5730*/  STG.E desc[UR12][R248.64], R0 ;  /* 0x00000000f8007986 */ /* 0x0003e8000c10190c */
[----:B-1----:R-:W3:Y:S04]  /*5740*/  LDL.LU R0, [R1+0x6c] ;  /* 0x00006c0001007983 */ /* 0x002ee80000300800 */
[----:B------:R-:W-:Y:S04]  /*5750*/  STG.E desc[UR12][R248.64+0x80], R227 ;  /* 0x000080e3f8007986 */ /* 0x000fe8000c10190c */
[----:B------:R-:W-:Y:S04]  /*5760*/  STG.E desc[UR12][R248.64+0x100], R159 ;  /* 0x0001009ff8007986 */ /* 0x000fe8000c10190c */
[----:B------:R-:W-:Y:S04]  /*5770*/  STG.E desc[UR12][R248.64+0x180], R191 ;  /* 0x000180bff8007986 */ /* 0x000fe8000c10190c */
[----:B------:R-:W-:Y:S04]  /*5780*/  STG.E desc[UR12][R248.64+0x200], R95 ;  /* 0x0002005ff8007986 */ /* 0x000fe8000c10190c */
[----:B------:R-:W-:Y:S04]  /*5790*/  STG.E desc[UR12][R248.64+0x280], R127 ;  /* 0x0002807ff8007986 */ /* 0x000fe8000c10190c */
[----:B------:R-:W-:Y:S04]  /*57a0*/  STG.E desc[UR12][R248.64+0x300], R235 ;  /* 0x000300ebf8007986 */ /* 0x000fe8000c10190c */
[----:B------:R-:W-:Y:S04]  /*57b0*/  STG.E desc[UR12][R248.64+0x380], R55 ;  /* 0x00038037f8007986 */ /* 0x000fe8000c10190c */
[----:B--2---:R-:W-:Y:S04]  /*57c0*/  STG.E desc[UR12][R60.64], R198 ;  /* 0x000000c63c007986 */ /* 0x004fe8000c10190c */
[----:B------:R-:W-:Y:S04]  /*57d0*/  STG.E desc[UR12][R60.64+0x80], R220 ;  /* 0x000080dc3c007986 */ /* 0x000fe8000c10190c */
[----:B------:R-:W-:Y:S04]  /*57e0*/  STG.E desc[UR12][R60.64+0x100], R152 ;  /* 0x000100983c007986 */ /* 0x000fe8000c10190c */
[----:B------:R-:W-:Y:S04]  /*57f0*/  STG.E desc[UR12][R60.64+0x180], R184 ;  /* 0x000180b83c007986 */ /* 0x000fe8000c10190c */
[----:B------:R-:W-:Y:S04]  /*5800*/  STG.E desc[UR12][R60.64+0x200], R88 ;  /* 0x000200583c007986 */ /* 0x000fe8000c10190c */
[----:B------:R-:W-:Y:S04]  /*5810*/  STG.E desc[UR12][R60.64+0x280], R120 ;  /* 0x000280783c007986 */ /* 0x000fe8000c10190c */
[----:B------:R-:W-:Y:S04]  /*5820*/  STG.E desc[UR12][R60.64+0x300], R32 ;  /* 0x000300203c007986 */ /* 0x000fe8000c10190c */
[----:B0-----:R-:W-:Y:S04]  /*5830*/  STG.E desc[UR12][R60.64+0x380], R128 ;  /* 0x000380803c007986 */ /* 0x001fe8000c10190c */
[----:B------:R-:W2:Y:S04]  /*5840*/  LDL.LU R230, [R1+0x50] ;  /* 0x0000500001e67983 */ /* 0x000ea80000300800 */
        /* <DEDUP_REMOVED lines=8> */
[----:B------:R-:W4:Y:S04]  /*58d0*/  LDL.LU R239, [R1+0x54] ;  /* 0x0000540001ef7983 */ /* 0x000f280000300800 */
        /* <DEDUP_REMOVED lines=8> */
[----:B------:R-:W5:Y:S04]  /*5960*/  LDL.LU R237, [R1+0x58] ;  /* 0x0000580001ed7983 */ /* 0x000f680000300800 */
[----:B------:R-:W0:Y:S04]  /*5970*/  LDSM.16.M88.4 R52, [R2+0x300] ;  /* 0x000300000234783b */ /* 0x000e280000000200 */
[----:B------:R-:W1:Y:S04]  /*5980*/  LDSM.16.M88.4 R60, [R2+0x400] ;  /* 0x00040000023c783b */ /* 0x000e680000000200 */
[----:B---3--:R3:W-:Y:S04]  /*5990*/  STG.E desc[UR12][R66.64], R0 ;  /* 0x0000000042007986 */ /* 0x0087e8000c10190c */
[----:B---3--:R-:W3:Y:S04]  /*59a0*/  LDL.LU R0, [R1+0x5c] ;  /* 0x00005c0001007983 */ /* 0x008ee80000300800 */
        /* <DEDUP_REMOVED lines=21> */
[----:B----4-:R-:W-:Y:S04]  /*5b00*/  STG.E desc[UR12][R160.64], R239 ;  /* 0x000000efa0007986 */ /* 0x010fe8000c10190c */
        /* <DEDUP_REMOVED lines=8> */
[----:B-----5:R-:W-:Y:S04]  /*5b90*/  STG.E desc[UR12][R192.64], R237 ;  /* 0x000000edc0007986 */ /* 0x020fe8000c10190c */
[----:B------:R-:W-:Y:S04]  /*5ba0*/  STG.E desc[UR12][R192.64+0x300], R30 ;  /* 0x0003001ec0007986 */ /* 0x000fe8000c10190c */
[----:B------:R-:W-:Y:S04]  /*5bb0*/  STG.E desc[UR12][R192.64+0x380], R54 ;  /* 0x00038036c0007986 */ /* 0x000fe8000c10190c */
[----:B------:R-:W5:Y:S04]  /*5bc0*/  LDL.LU R3, [R1+0x48] ;  /* 0x0000480001037983 */ /* 0x000f680000300800 */
[----:B------:R-:W0:Y:S04]  /*5bd0*/  LDSM.16.M88.4 R32, [R2+0x500] ;  /* 0x000500000220783b */ /* 0x000e280000000200 */
        /* <DEDUP_REMOVED lines=16> */
[----:B-1----:R-:W-:Y:S04]  /*5ce0*/  STG.E desc[UR12][R42.64+0x380], R60 ;  /* 0x0003803c2a007986 */ /* 0x002fe8000c10190c */
        /* <DEDUP_REMOVED lines=19> */
[----:B------:R-:W1:Y:S04]  /*5e20*/  LDSM.16.M88.4 R28, [R2+0x600] ;  /* 0x00060000021c783b */ /* 0x000e680000000200 */
[----:B---3--:R3:W-:Y:S04]  /*5e30*/  STG.E desc[UR12][R48.64], R0 ;  /* 0x0000000030007986 */ /* 0x0087e8000c10190c */
[----:B---3--:R-:W3:Y:S04]  /*5e40*/  LDL.LU R0, [R1+0x3c] ;  /* 0x00003c0001007983 */ /* 0x008ee80000300800 */
[----:B------:R-:W3:Y:S04]  /*5e50*/  LDL.LU R198, [R1+0x20] ;  /* 0x0000200001c67983 */ /* 0x000ee80000300800 */
[----:B------:R-:W3:Y:S04]  /*5e60*/  LDL.LU R241, [R1+0x24] ;  /* 0x0000240001f17983 */ /* 0x000ee80000300800 */
[----:B------:R-:W3:Y:S04]  /*5e70*/  LDL.LU R3, [R1+0x28] ;  /* 0x0000280001037983 */ /* 0x000ee80000300800 */
        /* <DEDUP_REMOVED lines=14> */
[----:B0-----:R-:W-:Y:S04]  /*5f60*/  STG.E desc[UR12][R8.64+0x380], R32 ;  /* 0x0003802008007986 */ /* 0x001fe8000c10190c */
[----:B------:R-:W-:Y:S04]  /*5f70*/  STG.E desc[UR12][R46.64+0x80], R209 ;  /* 0x000080d12e007986 */ /* 0x000fe8000c10190c */
[----:B------:R-:W-:Y:S04]  /*5f80*/  STG.E desc[UR12][R46.64+0x100], R141 ;  /* 0x0001008d2e007986 */ /* 0x000fe8000c10190c */
[----:B------:R-:W-:Y:S04]  /*5f90*/  STG.E desc[UR12][R46.64+0x180], R173 ;  /* 0x000180ad2e007986 */ /* 0x000fe8000c10190c */
        /* <DEDUP_REMOVED lines=20> */
[----:B------:R-:W0:Y:S04]  /*60e0*/  LDSM.16.M88.4 R8, [R2+0x700] ;  /* 0x000700000208783b */ /* 0x000e280000000200 */
[----:B---3--:R2:W-:Y:S04]  /*60f0*/  STG.E desc[UR12][R40.64], R0 ;  /* 0x0000000028007986 */ /* 0x0085e8000c10190c */
[----:B--2---:R-:W2:Y:S04]  /*6100*/  LDL.LU R0, [R1+0x2c] ;  /* 0x00002c0001007983 */ /* 0x004ea80000300800 */
[----:B------:R-:W3:Y:S04]  /*6110*/  LDL.LU R237, [R1+0x10] ;  /* 0x0000100001ed7983 */ /* 0x000ee80000300800 */
        /* <DEDUP_REMOVED lines=8> */
[----:B-1----:R-:W-:Y:S04]  /*61a0*/  STG.E desc[UR12][R4.64+0x380], R28 ;  /* 0x0003801c04007986 */ /* 0x002fe8000c10190c */
[----:B------:R1:W-:Y:S04]  /*61b0*/  STG.E desc[UR12][R38.64], R241 ;  /* 0x000000f126007986 */ /* 0x0003e8000c10190c */
[----:B------:R-:W-:Y:S04]  /*61c0*/  STG.E desc[UR12][R38.64+0x80], R205 ;  /* 0x000080cd26007986 */ /* 0x000fe8000c10190c */
[----:B------:R-:W-:Y:S04]  /*61d0*/  STG.E desc[UR12][R38.64+0x100], R137 ;  /* 0x0001008926007986 */ /* 0x000fe8000c10190c */
[----:B-1----:R-:W5:Y:S04]  /*61e0*/  LDL.LU R241, [R1+0x18] ;  /* 0x0000180001f17983 */ /* 0x002f680000300800 */
[----:B------:R-:W-:Y:S04]  /*61f0*/  STG.E desc[UR12][R38.64+0x180], R169 ;  /* 0x000180a926007986 */ /* 0x000fe8000c10190c */
[----:B------:R-:W-:Y:S04]  /*6200*/  STG.E desc[UR12][R38.64+0x200], R73 ;  /* 0x0002004926007986 */ /* 0x000fe8000c10190c */
[----:B------:R-:W-:Y:S04]  /*6210*/  STG.E desc[UR12][R38.64+0x280], R113 ;  /* 0x0002807126007986 */ /* 0x000fe8000c10190c */
[----:B------:R-:W-:Y:S04]  /*6220*/  STG.E desc[UR12][R38.64+0x300], R17 ;  /* 0x0003001126007986 */ /* 0x000fe8000c10190c */
[----:B------:R-:W-:Y:S04]  /*6230*/  STG.E desc[UR12][R38.64+0x380], R29 ;  /* 0x0003801d26007986 */ /* 0x000fe8000c10190c */
[----:B------:R1:W-:Y:S04]  /*6240*/  STG.E desc[UR12][R36.64], R3 ;  /* 0x0000000324007986 */ /* 0x0003e8000c10190c */
[----:B-1----:R-:W4:Y:S04]  /*6250*/  LDL.LU R3, [R1+0x1c] ;  /* 0x00001c0001037983 */ /* 0x002f280000300800 */
[----:B------:R-:W-:Y:S04]  /*6260*/  STG.E desc[UR12][R36.64+0x80], R206 ;  /* 0x000080ce24007986 */ /* 0x000fe8000c10190c */
[----:B------:R-:W-:Y:S04]  /*6270*/  STG.E desc[UR12][R36.64+0x100], R138 ;  /* 0x0001008a24007986 */ /* 0x000fe8000c10190c */
[----:B------:R-:W-:Y:S04]  /*6280*/  STG.E desc[UR12][R36.64+0x180], R170 ;  /* 0x000180aa24007986 */ /* 0x000fe8000c10190c */
[----:B------:R-:W-:Y:S04]  /*6290*/  STG.E desc[UR12][R36.64+0x200], R74 ;  /* 0x0002004a24007986 */ /* 0x000fe8000c10190c */
[----:B------:R-:W-:Y:S04]  /*62a0*/  STG.E desc[UR12][R36.64+0x280], R114 ;  /* 0x0002807224007986 */ /* 0x000fe8000c10190c */
[----:B------:R-:W-:Y:S04]  /*62b0*/  STG.E desc[UR12][R36.64+0x300], R18 ;  /* 0x0003001224007986 */ /* 0x000fe8000c10190c */
[----:B------:R-:W-:Y:S01]  /*62c0*/  STG.E desc[UR12][R36.64+0x380], R30 ;  /* 0x0003801e24007986 */ /* 0x000fe2000c10190c */
[----:B------:R-:W1:Y:S03]  /*62d0*/  S2R R198, SR_TID.X ;  /* 0x0000000000c67919 */ /* 0x000e660000002100 */
[----:B------:R-:W-:Y:S04]  /*62e0*/  STG.E desc[UR12][R6.64+0x80], R207 ;  /* 0x000080cf06007986 */ /* 0x000fe8000c10190c */
[----:B------:R-:W-:Y:S04]  /*62f0*/  STG.E desc[UR12][R6.64+0x100], R139 ;  /* 0x0001008b06007986 */ /* 0x000fe8000c10190c */
[----:B------:R-:W-:Y:S04]  /*6300*/  STG.E desc[UR12][R6.64+0x180], R171 ;  /* 0x000180ab06007986 */ /* 0x000fe8000c10190c */
[----:B------:R-:W-:Y:S04]  /*6310*/  STG.E desc[UR12][R6.64+0x200], R75 ;  /* 0x0002004b06007986 */ /* 0x000fe8000c10190c */
[----:B------:R-:W-:Y:S01]  /*6320*/  STG.E desc[UR12][R6.64+0x280], R115 ;  /* 0x0002807306007986 */ /* 0x000fe2000c10190c */
[----:B-1----:R-:W-:-:S04]  /*6330*/  SHF.R.U32.HI R198, RZ, 0x5, R198 ;  /* 0x00000005ffc67819 */ /* 0x002fc800000116c6 */
[----:B------:R-:W-:Y:S01]  /*6340*/  SGXT.U32 R198, R198, 0x2 ;  /* 0x00000002c6c6781a */ /* 0x000fe20000000000 */
[----:B------:R-:W-:Y:S03]  /*6350*/  STG.E desc[UR12][R6.64+0x300], R19 ;  /* 0x0003001306007986 */ /* 0x000fe6000c10190c */
[----:B------:R-:W-:Y:S01]  /*6360*/  LOP3.LUT R198, R198, 0x78, RZ, 0xfc, !PT ;  /* 0x00000078c6c67812 */ /* 0x000fe200078efcff */
[----:B------:R-:W-:Y:S01]  /*6370*/  STG.E desc[UR12][R6.64+0x380], R31 ;  /* 0x0003801f06007986 */ /* 0x000fe2000c10190c */
[----:B------:R-:W-:-:S05]  /*6380*/  IMAD.SHL.U32 R252, R252, 0x100, RZ ;  /* 0x00000100fcfc7824 */ /* 0x000fca00078e00ff */
[----:B------:R-:W-:Y:S01]  /*6390*/  LEA.HI.X R252, R252, UR5, RZ, 0x2, P4 ;  /* 0x00000005fcfc7c11 */ /* 0x000fe2000a0f14ff */
[----:B--2---:R1:W-:Y:S02]  /*63a0*/  STG.E desc[UR12][R6.64], R0 ;  /* 0x0000000006007986 */ /* 0x0043e4000c10190c */
[----:B-1----:R-:W1:Y:S02]  /*63b0*/  S2R R0, SR_TID.X ;  /* 0x0000000000007919 */ /* 0x002e640000002100 */
[----:B---3--:R2:W-:Y:S01]  /*63c0*/  STG.E desc[UR12][R228.64], R237 ;  /* 0x000000ede4007986 */ /* 0x0085e2000c10190c */
[----:B-1----:R-:W-:-:S04]  /*63d0*/  SHF.R.U32.HI R0, RZ, 0x5, R0 ;  /* 0x00000005ff007819 */ /* 0x002fc80000011600 */
[----:B------:R-:W-:-:S04]  /*63e0*/  SGXT.U32 R0, R0, 0x2 ;  /* 0x000000020000781a */ /* 0x000fc80000000000 */
[----:B------:R-:W-:-:S05]  /*63f0*/  LOP3.LUT R0, R0, 0x74, RZ, 0xfc, !PT ;  /* 0x0000007400007812 */ /* 0x000fca00078efcff */
[----:B------:R-:W-:-:S05]  /*6400*/  IMAD.SHL.U32 R0, R0, 0x100, RZ ;  /* 0x0000010000007824 */ /* 0x000fca00078e00ff */
[----:B------:R-:W-:-:S05]  /*6410*/  LEA.HI.X R0, R0, UR15, RZ, 0x2, P0 ;  /* 0x0000000f00007c11 */ /* 0x000fca00080f14ff */
[----:B--2---:R-:W-:Y:S02]  /*6420*/  IMAD.X R237, RZ, RZ, R0, P6 ;  /* 0x000000ffffed7224 */ /* 0x004fe400030e0600 */
[----:B------:R-:W-:Y:S01]  /*6430*/  IMAD.SHL.U32 R0, R198, 0x100, RZ ;  /* 0x00000100c6007824 */ /* 0x000fe200078e00ff */
[----:B------:R-:W-:Y:S04]  /*6440*/  STG.E desc[UR12][R228.64+0x80], R200 ;  /* 0x000080c8e4007986 */ /* 0x000fe8000c10190c */
[----:B------:R-:W-:Y:S01]  /*6450*/  LEA.HI.X R0, R0, UR17, RZ, 0x2, P2 ;  /* 0x0000001100007c11 */ /* 0x000fe200090f14ff */
[----:B------:R-:W-:Y:S04]  /*6460*/  STG.E desc[UR12][R228.64+0x100], R132 ;  /* 0x00010084e4007986 */ /* 0x000fe8000c10190c */
[----:B------:R-:W-:Y:S04]  /*6470*/  STG.E desc[UR12][R228.64+0x180], R164 ;  /* 0x000180a4e4007986 */ /* 0x000fe8000c10190c */
[----:B------:R-:W-:Y:S04]  /*6480*/  STG.E desc[UR12][R228.64+0x200], R68 ;  /* 0x00020044e4007986 */ /* 0x000fe8000c10190c */
[----:B------:R-:W-:Y:S04]  /*6490*/  STG.E desc[UR12][R228.64+0x280], R104 ;  /* 0x00028068e4007986 */ /* 0x000fe8000c10190c */
[----:B------:R-:W-:Y:S04]  /*64a0*/  STG.E desc[UR12][R228.64+0x300], R12 ;  /* 0x0003000ce4007986 */ /* 0x000fe8000c10190c */
[----:B0-----:R-:W-:Y:S04]  /*64b0*/  STG.E desc[UR12][R228.64+0x380], R8 ;  /* 0x00038008e4007986 */ /* 0x001fe8000c10190c */
[----:B----4-:R0:W-:Y:S04]  /*64c0*/  STG.E desc[UR12][R236.64], R239 ;  /* 0x000000efec007986 */ /* 0x0101e8000c10190c */
[----:B------:R-:W-:Y:S04]  /*64d0*/  STG.E desc[UR12][R236.64+0x80], R201 ;  /* 0x000080c9ec007986 */ /* 0x000fe8000c10190c */
[----:B------:R-:W-:Y:S01]  /*64e0*/  STG.E desc[UR12][R236.64+0x100], R133 ;  /* 0x00010085ec007986 */ /* 0x000fe2000c10190c */
[----:B0-----:R-:W-:-:S03]  /*64f0*/  IMAD.X R239, RZ, RZ, R0, P5 ;  /* 0x000000ffffef7224 */ /* 0x001fc600028e0600 */
[----:B------:R-:W-:Y:S04]  /*6500*/  STG.E desc[UR12][R236.64+0x180], R165 ;  /* 0x000180a5ec007986 */ /* 0x000fe8000c10190c */
[----:B------:R-:W-:Y:S04]  /*6510*/  STG.E desc[UR12][R236.64+0x200], R69 ;  /* 0x00020045ec007986 */ /* 0x000fe8000c10190c */
[----:B------:R-:W-:Y:S04]  /*6520*/  STG.E desc[UR12][R236.64+0x280], R105 ;  /* 0x00028069ec007986 */ /* 0x000fe8000c10190c */
[----:B------:R-:W-:Y:S04]  /*6530*/  STG.E desc[UR12][R236.64+0x300], R13 ;  /* 0x0003000dec007986 */ /* 0x000fe8000c10190c */
[----:B------:R-:W-:Y:S04]  /*6540*/  STG.E desc[UR12][R236.64+0x380], R9 ;  /* 0x00038009ec007986 */ /* 0x000fe8000c10190c */
[----:B-----5:R0:W-:Y:S04]  /*6550*/  STG.E desc[UR12][R238.64], R241 ;  /* 0x000000f1ee007986 */ /* 0x0201e8000c10190c */
[----:B------:R1:W-:Y:S04]  /*6560*/  STG.E desc[UR12][R238.64+0x80], R202 ;  /* 0x000080caee007986 */ /* 0x0003e8000c10190c */
[----:B------:R1:W-:Y:S01]  /*6570*/  STG.E desc[UR12][R238.64+0x100], R134 ;  /* 0x00010086ee007986 */ /* 0x0003e2000c10190c */
[----:B0-----:R-:W-:-:S03]  /*6580*/  IMAD.X R241, RZ, RZ, R252, P3 ;  /* 0x000000fffff17224 */ /* 0x001fc600018e06fc */
[----:B------:R1:W-:Y:S04]  /*6590*/  STG.E desc[UR12][R238.64+0x180], R166 ;  /* 0x000180a6ee007986 */ /* 0x0003e8000c10190c */
        /* <DEDUP_REMOVED lines=11> */
[----:B------:R1:W-:Y:S01]  /*6650*/  STG.E desc[UR12][R240.64+0x380], R11 ;  /* 0x0003800bf0007986 */ /* 0x0003e2000c10190c */
[----:B------:R-:W-:Y:S06]  /*6660*/  BAR.SYNC.DEFER_BLOCKING 0x0 ;  /* 0x0000000000007b1d */ /* 0x000fec0000010000 */
[----:B------:R-:W-:Y:S05]  /*6670*/  @P1 BRA `(.L_x_8) ;  /* 0x00000000009c1947 */ /* 0x000fea0003800000 */
[----:B------:R-:W-:Y:S01]  /*6680*/  NOP ;  /* 0x0000000000007918 */ /* 0x000fe20000000000 */
[----:B------:R-:W-:Y:S01]  /*6690*/  UMOV UR4, 0x50 ;  /* 0x0000005000047882 */ /* 0x000fe20000000000 */
[----:B------:R-:W-:Y:S01]  /*66a0*/  IMAD.U32 R0, RZ, RZ, UR11 ;  /* 0x0000000bff007e24 */ /* 0x000fe2000f8e00ff */
[----:B------:R-:W-:Y:S01]  /*66b0*/  ULEA UR6, UR6, UR4, 0x18 ;  /* 0x0000000406067291 */ /* 0x000fe2000f8ec0ff */
[----:B-1----:R-:W-:Y:S02]  /*66c0*/  IMAD.MOV.U32 R3, RZ, RZ, 0xff ;  /* 0x000000ffff037424 */ /* 0x002fe400078e00ff */
[----:B------:R-:W-:Y:S01]  /*66d0*/  IMAD.MOV.U32 R7, RZ, RZ, 0x1 ;  /* 0x00000001ff077424 */ /* 0x000fe200078e00ff */
[----:B------:R-:W-:-:S04]  /*66e0*/  LOP3.LUT R0, R0, 0xffff, RZ, 0xc0, !PT ;  /* 0x0000ffff00007812 */ /* 0x000fc800078ec0ff */
[----:B------:R-:W-:Y:S01]  /*66f0*/  SHF.R.U32.HI R0, RZ, 0x5, R0 ;  /* 0x00000005ff007819 */ /* 0x000fe20000011600 */
[----:B------:R-:W0:Y:S04]  /*6700*/  LDS R5, [UR6] ;  /* 0x00000006ff057984 */ /* 0x000e280008000800 */
[----:B------:R-:W-:Y:S01]  /*6710*/  VIADD R2, R0, 0x10 ;  /* 0x0000001000027836 */ /* 0x000fe20000000000 */
[----:B------:R-:W-:-:S04]  /*6720*/  SHF.L.U32 R0, R3, R0, RZ ;  /* 0x0000000003007219 */ /* 0x000fc800000006ff */
[----:B------:R-:W-:-:S04]  /*6730*/  SHF.L.U32 R3, R7, R2, RZ ;  /* 0x0000000207037219 */ /* 0x000fc800000006ff */
[----:B------:R-:W-:-:S04]  /*6740*/  LOP3.LUT R0, R3, R0, RZ, 0xfc, !PT ;  /* 0x0000000003007212 */ /* 0x000fc800078efcff */
[C---:B------:R-:W-:Y:S02]  /*6750*/  LOP3.LUT R2, R0.reuse, 0xffff, RZ, 0xc0, !PT ;  /* 0x0000ffff00027812 */ /* 0x040fe400078ec0ff */
[----:B0-----:R-:W-:-:S04]  /*6760*/  LOP3.LUT R3, R0, 0xffff, R5, 0x80, !PT ;  /* 0x0000ffff00037812 */ /* 0x001fc800078e8005 */
[----:B------:R-:W-:-:S13]  /*6770*/  ISETP.NE.AND P0, PT, R3, R2, PT ;  /* 0x000000020300720c */ /* 0x000fda0003f05270 */
[----:B------:R-:W-:Y:S05]  /*6780*/  @P0 BRA `(.L_x_9) ;  /* 0x0000000000500947 */ /* 0x000fea0003800000 */
[----:B------:R-:W-:Y:S02]  /*6790*/  SHF.R.U32.HI R5, RZ, 0x10, R5 ;  /* 0x00000010ff057819 */ /* 0x000fe40000011605 */
[----:B------:R-:W-:-:S04]  /*67a0*/  SHF.R.U32.HI R2, RZ, 0x10, R0 ;  /* 0x00000010ff027819 */ /* 0x000fc80000011600 */
[----:B------:R-:W-:-:S04]  /*67b0*/  LOP3.LUT R5, R5, R2, RZ, 0xc0, !PT ;  /* 0x0000000205057212 */ /* 0x000fc800078ec0ff */
[----:B------:R-:W-:-:S13]  /*67c0*/  ISETP.NE.AND P0, PT, R5, R2, PT ;  /* 0x000000020500720c */ /* 0x000fda0003f05270 */
[----:B------:R-:W-:Y:S05]  /*67d0*/  @P0 BRA `(.L_x_10) ;  /* 0x0000000000300947 */ /* 0x000fea0003800000 */
[----:B------:R-:W-:Y:S01]  /*67e0*/  R2UR UR4, R0 ;  /* 0x00000000000472ca */ /* 0x000fe200000e0000 */
[----:B------:R-:W-:Y:S01]  /*67f0*/  VOTEU.ANY UR5, UPT, PT ;  /* 0x0000000000057886 */ /* 0x000fe200038e0100 */
[----:B------:R-:W0:Y:S01]  /*6800*/  S2R R0, SR_LANEID ;  /* 0x0000000000007919 */ /* 0x000e220000000000 */
[----:B------:R-:W-:-:S10]  /*6810*/  UFLO.U32 UR5, UR5 ;  /* 0x00000005000572bd */ /* 0x000fd400080e0000 */
[----:B------:R-:W-:-:S06]  /*6820*/  ULOP3.LUT UR4, URZ, UR4, URZ, 0x33, !UPT ;  /* 0x00000004ff047292 */ /* 0x000fcc000f8e33ff */
[----:B------:R-:W-:-:S04]  /*6830*/  IMAD.U32 R2, RZ, RZ, UR4 ;  /* 0x00000004ff027e24 */ /* 0x000fc8000f8e00ff */
[----:B------:R-:W1:Y:S02]  /*6840*/  REDUX UR7, R2 ;  /* 0x00000000020773c4 */ /* 0x000e640000000000 */
[----:B------:R2:W-:Y:S01]  /*6850*/  UTCATOMSWS.AND URZ, UR4 ;  /* 0x0000000400ff79e3 */ /* 0x0005e20008000000 */
[----:B0-----:R-:W-:Y:S01]  /*6860*/  ISETP.EQ.U32.AND P0, PT, R0, UR5, PT ;  /* 0x0000000500007c0c */ /* 0x001fe2000bf02070 */
[----:B-1----:R-:W-:-:S12]  /*6870*/  IMAD.U32 R0, RZ, RZ, UR7 ;  /* 0x00000007ff007e24 */ /* 0x002fd8000f8e00ff */
[----:B------:R2:W-:Y:S01]  /*6880*/  @P0 ATOMS.AND RZ, [UR6], R0 ;  /* 0x00000000ffff098c */ /* 0x0005e2000a800006 */
[----:B------:R-:W-:Y:S05]  /*6890*/  BRA `(.L_x_8) ;  /* 0x0000000000147947 */ /* 0x000fea0003800000 */
.L_x_10:
[----:B------:R-:W-:-:S07]  /*68a0*/  MOV R2, 0x68c0 ;  /* 0x000068c000027802 */ /* 0x000fce0000000f00 */
[----:B------:R-:W-:Y:S05]  /*68b0*/  CALL.REL.NOINC `($__internal_0_$__cuda_sm10x_tcgen05_guardrail_trap_col_being_dealloced_not_returned_by_alloc) ;  /* 0x0000000000207944 */ /* 0x000fea0003c00000 */
[----:B------:R-:W-:Y:S05]  /*68c0*/  BRA `(.L_x_8) ;  /* 0x0000000000087947 */ /* 0x000fea0003800000 */
.L_x_9:
[----:B------:R-:W-:-:S07]  /*68d0*/  MOV R2, 0x68f0 ;  /* 0x000068f000027802 */ /* 0x000fce0000000f00 */
[----:B------:R-:W-:Y:S05]  /*68e0*/  CALL.REL.NOINC `($__internal_2_$__cuda_sm10x_tcgen05_guardrail_trap_unallocated_columns_being_dealloced) ;  /* 0x00000000002c7944 */ /* 0x000fea0003c00000 */
.L_x_8:
[----:B------:R-:W-:Y:S01]  /*68f0*/  NOP ;  /* 0x0000000000007918 */ /* 0x000fe20000000000 */
[----:B--2---:R-:W-:Y:S05]  /*6900*/  EXIT ;  /* 0x000000000000794d */ /* 0x004fea0003800000 */
.L_x_7:
[----:B------:R-:W2:Y:S02]  /*6910*/  SYNCS.PHASECHK.TRANS64.TRYWAIT P0, [UR10+0xc000], RZ ;  /* 0x00c000ffff0075a7 */ /* 0x000ea4000800110a */
[----:B--2---:R-:W-:Y:S05]  /*6920*/  @!P0 BRA `(.L_x_7) ;  /* 0xfffffffc00f88947 */ /* 0x004fea000383ffff */
[----:B------:R-:W-:Y:S05]  /*6930*/  BRA `(.L_x_11) ;  /* 0xffffffc400807947 */ /* 0x000fea000383ffff */
        .weak           $__internal_0_$__cuda_sm10x_tcgen05_guardrail_trap_col_being_dealloced_not_returned_by_alloc
        .type           $__internal_0_$__cuda_sm10x_tcgen05_guardrail_trap_col_being_dealloced_not_returned_by_alloc,@function
        .size           $__internal_0_$__cuda_sm10x_tcgen05_guardrail_trap_col_being_dealloced_not_returned_by_alloc,($__internal_1_$__cuda_sm10x_tcgen05_guardrail_trap_phase_invalid_during_alloc - $__internal_0_$__cuda_sm10x_tcgen05_guardrail_trap_col_being_dealloced_not_returned_by_alloc)
$__internal_0_$__cuda_sm10x_tcgen05_guardrail_trap_col_being_dealloced_not_returned_by_alloc:
[----:B------:R-:W-:Y:S05]  /*6940*/  BPT.TRAP 0x1 ;  /* 0x000000040000795c */ /* 0x000fea0000300000 */
[----:B------:R-:W-:-:S04]  /*6950*/  IMAD.MOV.U32 R3, RZ, RZ, 0x0 ;  /* 0x00000000ff037424 */ /* 0x000fc800078e00ff */
[----:B------:R-:W-:Y:S05]  /*6960*/  RET.REL.NODEC R2 `(gluon_mma) ;  /* 0xffffff9402a47950 */ /* 0x000fea0003c3ffff */
        .weak           $__internal_1_$__cuda_sm10x_tcgen05_guardrail_trap_phase_invalid_during_alloc
        .type           $__internal_1_$__cuda_sm10x_tcgen05_guardrail_trap_phase_invalid_during_alloc,@function
        .size           $__internal_1_$__cuda_sm10x_tcgen05_guardrail_trap_phase_invalid_during_alloc,($__internal_2_$__cuda_sm10x_tcgen05_guardrail_trap_unallocated_columns_being_dealloced - $__internal_1_$__cuda_sm10x_tcgen05_guardrail_trap_phase_invalid_during_alloc)
$__internal_1_$__cuda_sm10x_tcgen05_guardrail_trap_phase_invalid_during_alloc:
[----:B------:R-:W-:Y:S05]  /*6970*/  BPT.TRAP 0x1 ;  /* 0x000000040000795c */ /* 0x000fea0000300000 */
[----:B------:R-:W-:-:S04]  /*6980*/  IMAD.MOV.U32 R3, RZ, RZ, 0x0 ;  /* 0x00000000ff037424 */ /* 0x000fc800078e00ff */
[----:B------:R-:W-:Y:S05]  /*6990*/  RET.REL.NODEC R2 `(gluon_mma) ;  /* 0xffffff9402987950 */ /* 0x000fea0003c3ffff */
        .weak           $__internal_2_$__cuda_sm10x_tcgen05_guardrail_trap_unallocated_columns_being_dealloced
        .type           $__internal_2_$__cuda_sm10x_tcgen05_guardrail_trap_unallocated_columns_being_dealloced,@function
        .size           $__internal_2_$__cuda_sm10x_tcgen05_guardrail_trap_unallocated_columns_being_dealloced,(.L_x_15 - $__internal_2_$__cuda_sm10x_tcgen05_guardrail_trap_unallocated_columns_being_dealloced)
$__internal_2_$__cuda_sm10x_tcgen05_guardrail_trap_unallocated_columns_being_dealloced:
[----:B------:R-:W-:Y:S05]  /*69a0*/  BPT.TRAP 0x1 ;  /* 0x000000040000795c */ /* 0x000fea0000300000 */
[----:B------:R-:W-:-:S04]  /*69b0*/  IMAD.MOV.U32 R3, RZ, RZ, 0x0 ;  /* 0x00000000ff037424 */ /* 0x000fc800078e00ff */
[----:B------:R-:W-:Y:S05]  /*69c0*/  RET.REL.NODEC R2 `(gluon_mma) ;  /* 0xffffff94028c7950 */ /* 0x000fea0003c3ffff */
.L_x_12:
[----:B------:R-:W-:-:S00]  /*69d0*/  BRA `(.L_x_12) ;  /* 0xfffffffc00fc7947 */ /* 0x000fc0000383ffff */
[----:B------:R-:W-:-:S00]  /*69e0*/  NOP ;  /* 0x0000000000007918 */ /* 0x000fc00000000000 */
        /* <DEDUP_REMOVED lines=9> */
.L_x_15:


//--------------------- .nv.shared.gluon_mma      --------------------------
	.section	.nv.shared.gluon_mma,"aw",@nobits
	.sectionflags	@""
	.align	16
	.zero		1024


//--------------------- .nv.shared.reserved.0     --------------------------
	.section	.nv.shared.reserved.0,"aw",@nobits
	.align	8
	.weak		__nv_reservedSMEM_offset_0_alias
	.size		__nv_reservedSMEM_offset_0_alias, 0, 64
	.other		__nv_reservedSMEM_offset_0_alias,@"STO_CUDA_RESERVED_SHARED STV_DEFAULT"
__nv_reservedSMEM_offset_0_alias:
	.zero		0
.nv.shared.reserved.0:
	.zero		64
	.weak		__nv_reservedSMEM_allocation_phase
	.type		__nv_reservedSMEM_allocation_phase,@object
	.size		__nv_reservedSMEM_allocation_phase,(.L_0 - __nv_reservedSMEM_allocation_phase)
__nv_reservedSMEM_allocation_phase:
	.zero		1
.L_0:
	.zero		7
	.weak		__nv_reservedSMEM_devtool_atexit_pc
	.type		__nv_reservedSMEM_devtool_atexit_pc,@object
	.size		__nv_reservedSMEM_devtool_atexit_pc,(__nv_reservedSMEM_allocation_mask - __nv_reservedSMEM_devtool_atexit_pc)
__nv_reservedSMEM_devtool_atexit_pc:
	.zero		8
	.weak		__nv_reservedSMEM_allocation_mask
	.type		__nv_reservedSMEM_allocation_mask,@object
	.size		__nv_reservedSMEM_allocation_mask,(.L_2 - __nv_reservedSMEM_allocation_mask)
__nv_reservedSMEM_allocation_mask:
	.zero		4
.L_2:


//--------------------- .nv.constant0.gluon_mma   --------------------------
	.section	.nv.constant0.gluon_mma,"a",@progbits
	.sectionflags	@""
	.align	4
.nv.constant0.gluon_mma:
	.zero		936


//--------------------- SYMBOLS --------------------------

	.type		.nv.reservedSmem.offset0,@object
	.size		.nv.reservedSmem.offset0,0x4
	.type		.nv.reservedSmem.cap,@object
	.size		.nv.reservedSmem.cap,0x4
